	.target	sm_90a

	.elftype	@"ET_EXEC"


//--------------------- .note.nv.tkinfo           --------------------------
	.section	.note.nv.tkinfo,"",@"SHT_NOTE"
	.sectionflags	@"SHF_NOTE_NV_TKINFO"
	.tkinfo
        /*0018*/ 	.word	0x00000002
        /*0030*/ 	.string	""
        /*0030*/ 	.string	"ptxas"
        /*0030*/ 	.string	"Cuda compilation tools, release 13.0, V13.0.88"
        /*0030*/ 	.string	"Build cuda_13.0.r13.0/compiler.36424714_0"
        /*0030*/ 	.string	"-arch sm_90a -m 64 "



//--------------------- .note.nv.cuinfo           --------------------------
	.section	.note.nv.cuinfo,"",@"SHT_NOTE"
	.sectionflags	@"SHF_NOTE_NV_CUINFO"
        /*0018*/ 	.short	0x0002
        /*001a*/ 	.short	0x005a
        /*001c*/ 	.short	0x0082
	.zero		2


//--------------------- .nv.info                  --------------------------
	.section	.nv.info,"",@"SHT_CUDA_INFO"
	.align	4


	//----- nvinfo : EIATTR_REGCOUNT
	.align		4
        /*0000*/ 	.byte	0x04, 0x2f
        /*0002*/ 	.short	(.L_12 - .L_11)
	.align		4
.L_11:
        /*0004*/ 	.word	index@(_ZN7cutlass13device_kernelINS_4gemm6kernel13GemmUniversalIN4cute5tupleIJiiiiEEENS1_10collective13CollectiveMmaINS1_40MainloopSm90TmaGmmaWarpSpecializedSparseILi6ENS5_IJNS4_1CILi1EEESB_SB_EEENS1_32KernelTmaWarpSpecializedPingpongEEENS5_IJNSA_ILi64EEENSA_ILi256EEESF_EEENS_6half_tENS5_IJNS4_6LayoutINS5_IJiNS5_IJNSA_ILi2EEEiEEEiEEENS5_IJlNS5_IJSB_SK_EEElEEEEENSJ_INS5_IJNS5_IJNS5_IJNSA_ILi8EEESK_NSA_ILi4EEEEEEiEEENS5_IJNS5_IJNSA_ILi16EEESK_SK_EEEiEEEiEEENS5_IJNS5_IJNS5_IJSF_SU_NSA_ILi1024EEEEEENSA_ILi4096EEEEEENS5_IJNS5_IJSB_NSA_ILi512EEENSA_ILi32EEEEEElEEElEEEEEEEESI_NS5_IJlSB_lEEENS4_8TiledMMAINS4_8MMA_AtomIJNS4_4SM904GMMA6SPARSE27GMMA_64x256x32_F32F16F16_SSILNS1D_5MajorE0ELS1G_0ELNS1D_7ScaleInE1ELS1H_1ELNS1D_9SparseSelE0EEEEEENSJ_ISC_NS5_IJNSA_ILi0EEES1L_S1L_EEEEENS5_IJNS4_10UnderscoreES1O_S1O_EEEEENS4_13SM90_TMA_LOADENS4_14ComposedLayoutINS4_7SwizzleILi2ELi4ELi3EEENS4_25smem_sparse_ptr_flag_bitsILi2ELi16EEENSJ_INS5_IJNS5_IJSB_SQ_EEENS5_IJSK_S13_EEEEEENS5_IJNS5_IJS1L_SF_EEESN_EEEEEEEvNS4_8identityES1R_NS1S_INS1T_ILi3ELi4ELi3EEENS4_18smem_ptr_flag_bitsILi16EEENSJ_INS5_IJSQ_SF_EEENS5_IJSF_SB_EEEEEEEvS24_EENS_8epilogue10collective6detail29Sm90TmaWarpSpecializedAdapterINS2E_15DefaultEpilogueIfNS5_IJSB_llEEES2I_NS2D_6thread17LinearCombinationIfLi1EffLNS2J_9ScaleType4KindE0ELNS_15FloatRoundStyleE2EfEENS1_15EpilogueDefaultEEEEEvvEEEEvNT_6ParamsE)
        /*0008*/ 	.word	0x000000a8


	//----- nvinfo : EIATTR_FRAME_SIZE
	.align		4
.L_12:
        /*000c*/ 	.byte	0x04, 0x11
        /*000e*/ 	.short	(.L_14 - .L_13)
	.align		4
.L_13:
        /*0010*/ 	.word	index@(_ZN7cutlass13device_kernelINS_4gemm6kernel13GemmUniversalIN4cute5tupleIJiiiiEEENS1_10collective13CollectiveMmaINS1_40MainloopSm90TmaGmmaWarpSpecializedSparseILi6ENS5_IJNS4_1CILi1EEESB_SB_EEENS1_32KernelTmaWarpSpecializedPingpongEEENS5_IJNSA_ILi64EEENSA_ILi256EEESF_EEENS_6half_tENS5_IJNS4_6LayoutINS5_IJiNS5_IJNSA_ILi2EEEiEEEiEEENS5_IJlNS5_IJSB_SK_EEElEEEEENSJ_INS5_IJNS5_IJNS5_IJNSA_ILi8EEESK_NSA_ILi4EEEEEEiEEENS5_IJNS5_IJNSA_ILi16EEESK_SK_EEEiEEEiEEENS5_IJNS5_IJNS5_IJSF_SU_NSA_ILi1024EEEEEENSA_ILi4096EEEEEENS5_IJNS5_IJSB_NSA_ILi512EEENSA_ILi32EEEEEElEEElEEEEEEEESI_NS5_IJlSB_lEEENS4_8TiledMMAINS4_8MMA_AtomIJNS4_4SM904GMMA6SPARSE27GMMA_64x256x32_F32F16F16_SSILNS1D_5MajorE0ELS1G_0ELNS1D_7ScaleInE1ELS1H_1ELNS1D_9SparseSelE0EEEEEENSJ_ISC_NS5_IJNSA_ILi0EEES1L_S1L_EEEEENS5_IJNS4_10UnderscoreES1O_S1O_EEEEENS4_13SM90_TMA_LOADENS4_14ComposedLayoutINS4_7SwizzleILi2ELi4ELi3EEENS4_25smem_sparse_ptr_flag_bitsILi2ELi16EEENSJ_INS5_IJNS5_IJSB_SQ_EEENS5_IJSK_S13_EEEEEENS5_IJNS5_IJS1L_SF_EEESN_EEEEEEEvNS4_8identityES1R_NS1S_INS1T_ILi3ELi4ELi3EEENS4_18smem_ptr_flag_bitsILi16EEENSJ_INS5_IJSQ_SF_EEENS5_IJSF_SB_EEEEEEEvS24_EENS_8epilogue10collective6detail29Sm90TmaWarpSpecializedAdapterINS2E_15DefaultEpilogueIfNS5_IJSB_llEEES2I_NS2D_6thread17LinearCombinationIfLi1EffLNS2J_9ScaleType4KindE0ELNS_15FloatRoundStyleE2EfEENS1_15EpilogueDefaultEEEEEvvEEEEvNT_6ParamsE)
        /*0014*/ 	.word	0x00000000


	//----- nvinfo : EIATTR_MIN_STACK_SIZE
	.align		4
.L_14:
        /*0018*/ 	.byte	0x04, 0x12
        /*001a*/ 	.short	(.L_16 - .L_15)
	.align		4
.L_15:
        /*001c*/ 	.word	index@(_ZN7cutlass13device_kernelINS_4gemm6kernel13GemmUniversalIN4cute5tupleIJiiiiEEENS1_10collective13CollectiveMmaINS1_40MainloopSm90TmaGmmaWarpSpecializedSparseILi6ENS5_IJNS4_1CILi1EEESB_SB_EEENS1_32KernelTmaWarpSpecializedPingpongEEENS5_IJNSA_ILi64EEENSA_ILi256EEESF_EEENS_6half_tENS5_IJNS4_6LayoutINS5_IJiNS5_IJNSA_ILi2EEEiEEEiEEENS5_IJlNS5_IJSB_SK_EEElEEEEENSJ_INS5_IJNS5_IJNS5_IJNSA_ILi8EEESK_NSA_ILi4EEEEEEiEEENS5_IJNS5_IJNSA_ILi16EEESK_SK_EEEiEEEiEEENS5_IJNS5_IJNS5_IJSF_SU_NSA_ILi1024EEEEEENSA_ILi4096EEEEEENS5_IJNS5_IJSB_NSA_ILi512EEENSA_ILi32EEEEEElEEElEEEEEEEESI_NS5_IJlSB_lEEENS4_8TiledMMAINS4_8MMA_AtomIJNS4_4SM904GMMA6SPARSE27GMMA_64x256x32_F32F16F16_SSILNS1D_5MajorE0ELS1G_0ELNS1D_7ScaleInE1ELS1H_1ELNS1D_9SparseSelE0EEEEEENSJ_ISC_NS5_IJNSA_ILi0EEES1L_S1L_EEEEENS5_IJNS4_10UnderscoreES1O_S1O_EEEEENS4_13SM90_TMA_LOADENS4_14ComposedLayoutINS4_7SwizzleILi2ELi4ELi3EEENS4_25smem_sparse_ptr_flag_bitsILi2ELi16EEENSJ_INS5_IJNS5_IJSB_SQ_EEENS5_IJSK_S13_EEEEEENS5_IJNS5_IJS1L_SF_EEESN_EEEEEEEvNS4_8identityES1R_NS1S_INS1T_ILi3ELi4ELi3EEENS4_18smem_ptr_flag_bitsILi16EEENSJ_INS5_IJSQ_SF_EEENS5_IJSF_SB_EEEEEEEvS24_EENS_8epilogue10collective6detail29Sm90TmaWarpSpecializedAdapterINS2E_15DefaultEpilogueIfNS5_IJSB_llEEES2I_NS2D_6thread17LinearCombinationIfLi1EffLNS2J_9ScaleType4KindE0ELNS_15FloatRoundStyleE2EfEENS1_15EpilogueDefaultEEEEEvvEEEEvNT_6ParamsE)
        /*0020*/ 	.word	0x00000000
.L_16:


//--------------------- .nv.compat                --------------------------
	.section	.nv.compat,"",@"SHT_CUDA_COMPAT_INFO"
	.align	4
        /*0000*/ 	.byte	0x02, 0x09, 0x01, 0x00, 0x02, 0x02, 0x04, 0x00, 0x02, 0x05, 0x05, 0x00, 0x03, 0x07, 0x01, 0x01
        /*0010*/ 	.byte	0x02, 0x03, 0x01, 0x00, 0x02, 0x06, 0x01, 0x00, 0x04, 0x0b, 0x08, 0x00, 0x00, 0x00, 0x00, 0x00
        /*0020*/ 	.byte	0x00, 0x00, 0x00, 0x00


//--------------------- .nv.info._ZN7cutlass13device_kernelINS_4gemm6kernel13GemmUniversalIN4cute5tupleIJiiiiEEENS1_10collective13CollectiveMmaINS1_40MainloopSm90TmaGmmaWarpSpecializedSparseILi6ENS5_IJNS4_1CILi1EEESB_SB_EEENS1_32KernelTmaWarpSpecializedPingpongEEENS5_IJNSA_ILi64EEENSA_ILi256EEESF_EEENS_6half_tENS5_IJNS4_6LayoutINS5_IJiNS5_IJNSA_ILi2EEEiEEEiEEENS5_IJlNS5_IJSB_SK_EEElEEEEENSJ_INS5_IJNS5_IJNS5_IJNSA_ILi8EEESK_NSA_ILi4EEEEEEiEEENS5_IJNS5_IJNSA_ILi16EEESK_SK_EEEiEEEiEEENS5_IJNS5_IJNS5_IJSF_SU_NSA_ILi1024EEEEEENSA_ILi4096EEEEEENS5_IJNS5_IJSB_NSA_ILi512EEENSA_ILi32EEEEEElEEElEEEEEEEESI_NS5_IJlSB_lEEENS4_8TiledMMAINS4_8MMA_AtomIJNS4_4SM904GMMA6SPARSE27GMMA_64x256x32_F32F16F16_SSILNS1D_5MajorE0ELS1G_0ELNS1D_7ScaleInE1ELS1H_1ELNS1D_9SparseSelE0EEEEEENSJ_ISC_NS5_IJNSA_ILi0EEES1L_S1L_EEEEENS5_IJNS4_10UnderscoreES1O_S1O_EEEEENS4_13SM90_TMA_LOADENS4_14ComposedLayoutINS4_7SwizzleILi2ELi4ELi3EEENS4_25smem_sparse_ptr_flag_bitsILi2ELi16EEENSJ_INS5_IJNS5_IJSB_SQ_EEENS5_IJSK_S13_EEEEEENS5_IJNS5_IJS1L_SF_EEESN_EEEEEEEvNS4_8identityES1R_NS1S_INS1T_ILi3ELi4ELi3EEENS4_18smem_ptr_flag_bitsILi16EEENSJ_INS5_IJSQ_SF_EEENS5_IJSF_SB_EEEEEEEvS24_EENS_8epilogue10collective6detail29Sm90TmaWarpSpecializedAdapterINS2E_15DefaultEpilogueIfNS5_IJSB_llEEES2I_NS2D_6thread17LinearCombinationIfLi1EffLNS2J_9ScaleType4KindE0ELNS_15FloatRoundStyleE2EfEENS1_15EpilogueDefaultEEEEEvvEEEEvNT_6ParamsE --------------------------
	.section	.nv.info._ZN7cutlass13device_kernelINS_4gemm6kernel13GemmUniversalIN4cute5tupleIJiiiiEEENS1_10collective13CollectiveMmaINS1_40MainloopSm90TmaGmmaWarpSpecializedSparseILi6ENS5_IJNS4_1CILi1EEESB_SB_EEENS1_32KernelTmaWarpSpecializedPingpongEEENS5_IJNSA_ILi64EEENSA_ILi256EEESF_EEENS_6half_tENS5_IJNS4_6LayoutINS5_IJiNS5_IJNSA_ILi2EEEiEEEiEEENS5_IJlNS5_IJSB_SK_EEElEEEEENSJ_INS5_IJNS5_IJNS5_IJNSA_ILi8EEESK_NSA_ILi4EEEEEEiEEENS5_IJNS5_IJNSA_ILi16EEESK_SK_EEEiEEEiEEENS5_IJNS5_IJNS5_IJSF_SU_NSA_ILi1024EEEEEENSA_ILi4096EEEEEENS5_IJNS5_IJSB_NSA_ILi512EEENSA_ILi32EEEEEElEEElEEEEEEEESI_NS5_IJlSB_lEEENS4_8TiledMMAINS4_8MMA_AtomIJNS4_4SM904GMMA6SPARSE27GMMA_64x256x32_F32F16F16_SSILNS1D_5MajorE0ELS1G_0ELNS1D_7ScaleInE1ELS1H_1ELNS1D_9SparseSelE0EEEEEENSJ_ISC_NS5_IJNSA_ILi0EEES1L_S1L_EEEEENS5_IJNS4_10UnderscoreES1O_S1O_EEEEENS4_13SM90_TMA_LOADENS4_14ComposedLayoutINS4_7SwizzleILi2ELi4ELi3EEENS4_25smem_sparse_ptr_flag_bitsILi2ELi16EEENSJ_INS5_IJNS5_IJSB_SQ_EEENS5_IJSK_S13_EEEEEENS5_IJNS5_IJS1L_SF_EEESN_EEEEEEEvNS4_8identityES1R_NS1S_INS1T_ILi3ELi4ELi3EEENS4_18smem_ptr_flag_bitsILi16EEENSJ_INS5_IJSQ_SF_EEENS5_IJSF_SB_EEEEEEEvS24_EENS_8epilogue10collective6detail29Sm90TmaWarpSpecializedAdapterINS2E_15DefaultEpilogueIfNS5_IJSB_llEEES2I_NS2D_6thread17LinearCombinationIfLi1EffLNS2J_9ScaleType4KindE0ELNS_15FloatRoundStyleE2EfEENS1_15EpilogueDefaultEEEEEvvEEEEvNT_6ParamsE,"",@"SHT_CUDA_INFO"
	.sectionflags	@""
	.align	4


	//----- nvinfo : EIATTR_CUDA_API_VERSION
	.align		4
        /*0000*/ 	.byte	0x04, 0x37
        /*0002*/ 	.short	(.L_18 - .L_17)
.L_17:
        /*0004*/ 	.word	0x00000082


	//----- nvinfo : EIATTR_KPARAM_INFO
	.align		4
.L_18:
        /*0008*/ 	.byte	0x04, 0x17
        /*000a*/ 	.short	(.L_20 - .L_19)
.L_19:
        /*000c*/ 	.word	0x00000000
        /*0010*/ 	.short	0x0000
        /*0012*/ 	.short	0x0070
        /*0014*/ 	.byte	0x00, 0xf0, 0x01, 0x14


	//----- nvinfo : EIATTR_SPARSE_MMA_MASK
	.align		4
.L_20:
        /*0018*/ 	.byte	0x03, 0x50
        /*001a*/ 	.short	0x0002


	//----- nvinfo : EIATTR_MAXREG_COUNT
	.align		4
        /*001c*/ 	.byte	0x03, 0x1b
        /*001e*/ 	.short	0x00a8


	//----- nvinfo : EIATTR_NUM_BARRIERS
	.align		4
        /*0020*/ 	.byte	0x02, 0x4c
        /*0022*/ 	.byte	0x01
	.zero		1


	//----- nvinfo : EIATTR_MERCURY_ISA_VERSION
	.align		4
        /*0024*/ 	.byte	0x03, 0x5f
        /*0026*/ 	.short	0x0101


	//----- nvinfo : EIATTR_INT_WARP_WIDE_INSTR_OFFSETS
	.align		4
        /*0028*/ 	.byte	0x04, 0x31
        /*002a*/ 	.short	(.L_22 - .L_21)


	//   ....[0]....
.L_21:
        /*002c*/ 	.word	0x00000490


	//   ....[1]....
        /*0030*/ 	.word	0x000004b0


	//   ....[2]....
        /*0034*/ 	.word	0x00000530


	//   ....[3]....
        /*0038*/ 	.word	0x00000540


	//   ....[4]....
        /*003c*/ 	.word	0x00000550


	//   ....[5]....
        /*0040*/ 	.word	0x00000570


	//   ....[6]....
        /*0044*/ 	.word	0x000005c0


	//   ....[7]....
        /*0048*/ 	.word	0x000005e0


	//----- nvinfo : EIATTR_COOP_GROUP_MASK_REGIDS
	.align		4
.L_22:
        /*004c*/ 	.byte	0x04, 0x29
        /*004e*/ 	.short	(.L_24 - .L_23)


	//   ....[0]....
.L_23:
        /*0050*/ 	.word	0xffffffff


	//   ....[1]....
        /*0054*/ 	.word	0xffffffff


	//   ....[2]....
        /*0058*/ 	.word	0xffffffff


	//   ....[3]....
        /*005c*/ 	.word	0xffffffff


	//   ....[4]....
        /*0060*/ 	.word	0xffffffff


	//   ....[5]....
        /*0064*/ 	.word	0xffffffff


	//----- nvinfo : EIATTR_COOP_GROUP_INSTR_OFFSETS
	.align		4
.L_24:
        /*0068*/ 	.byte	0x04, 0x28
        /*006a*/ 	.short	(.L_26 - .L_25)


	//   ....[0]....
.L_25:
        /*006c*/ 	.word	0x00000060


	//   ....[1]....
        /*0070*/ 	.word	0x00000070


	//   ....[2]....
        /*0074*/ 	.word	0x00000160


	//   ....[3]....
        /*0078*/ 	.word	0x00000330


	//   ....[4]....
        /*007c*/ 	.word	0x00000370


	//   ....[5]....
        /*0080*/ 	.word	0x000003b0


	//----- nvinfo : EIATTR_REG_RECONFIG
	.align		4
.L_26:
        /*0084*/ 	.byte	0x01, 0x54
	.zero		2


	//----- nvinfo : EIATTR_MBARRIER_INSTR_OFFSETS
	.align		4
        /*0088*/ 	.byte	0x04, 0x39
        /*008a*/ 	.short	(.L_28 - .L_27)


	//   ....[0]....
.L_27:
        /*008c*/ 	.word	0x00000260
        /*0090*/ 	.word	0x000000ff
        /*0094*/ 	.word	0x00000000
        /*0098*/ 	.short	0x0100
        /*009a*/ 	.byte	0x08
	.zero		1


	//   ....[1]....
        /*009c*/ 	.word	0x00000270
        /*00a0*/ 	.word	0x000000ff
        /*00a4*/ 	.word	0x00000030
        /*00a8*/ 	.short	0x0100
        /*00aa*/ 	.byte	0x08
	.zero		1


	//   ....[2]....
        /*00ac*/ 	.word	0x00000280
        /*00b0*/ 	.word	0x000000ff
        /*00b4*/ 	.word	0x00000008
        /*00b8*/ 	.short	0x0100
        /*00ba*/ 	.byte	0x08
	.zero		1


	//   ....[3]....
        /*00bc*/ 	.word	0x00000290
        /*00c0*/ 	.word	0x000000ff
        /*00c4*/ 	.word	0x00000038
        /*00c8*/ 	.short	0x0100
        /*00ca*/ 	.byte	0x08
	.zero		1


	//   ....[4]....
        /*00cc*/ 	.word	0x000002a0
        /*00d0*/ 	.word	0x000000ff
        /*00d4*/ 	.word	0x00000010
        /*00d8*/ 	.short	0x0100
        /*00da*/ 	.byte	0x08
	.zero		1


	//   ....[5]....
        /*00dc*/ 	.word	0x000002b0
        /*00e0*/ 	.word	0x000000ff
        /*00e4*/ 	.word	0x00000040
        /*00e8*/ 	.short	0x0100
        /*00ea*/ 	.byte	0x08
	.zero		1


	//   ....[6]....
        /*00ec*/ 	.word	0x000002c0
        /*00f0*/ 	.word	0x000000ff
        /*00f4*/ 	.word	0x00000018
        /*00f8*/ 	.short	0x0100
        /*00fa*/ 	.byte	0x08
	.zero		1


	//   ....[7]....
        /*00fc*/ 	.word	0x000002d0
        /*0100*/ 	.word	0x000000ff
        /*0104*/ 	.word	0x00000048
        /*0108*/ 	.short	0x0100
        /*010a*/ 	.byte	0x08
	.zero		1


	//   ....[8]....
        /*010c*/ 	.word	0x000002e0
        /*0110*/ 	.word	0x000000ff
        /*0114*/ 	.word	0x00000020
        /*0118*/ 	.short	0x0100
        /*011a*/ 	.byte	0x08
	.zero		1


	//   ....[9]....
        /*011c*/ 	.word	0x000002f0
        /*0120*/ 	.word	0x000000ff
        /*0124*/ 	.word	0x00000050
        /*0128*/ 	.short	0x0100
        /*012a*/ 	.byte	0x08
	.zero		1


	//   ....[10]....
        /*012c*/ 	.word	0x00000300
        /*0130*/ 	.word	0x000000ff
        /*0134*/ 	.word	0x00000028
        /*0138*/ 	.short	0x0100
        /*013a*/ 	.byte	0x08
	.zero		1


	//   ....[11]....
        /*013c*/ 	.word	0x00000310
        /*0140*/ 	.word	0x000000ff
        /*0144*/ 	.word	0x00000058
        /*0148*/ 	.short	0x0100
        /*014a*/ 	.byte	0x08
	.zero		1


	//   ....[12]....
        /*014c*/ 	.word	0x00000620
        /*0150*/ 	.word	0x000000ff
        /*0154*/ 	.word	0x00000090
        /*0158*/ 	.short	0x0100
        /*015a*/ 	.byte	0x08
	.zero		1


	//   ....[13]....
        /*015c*/ 	.word	0x00000690
        /*0160*/ 	.word	0x000000ff
        /*0164*/ 	.word	0x00000098
        /*0168*/ 	.short	0x0100
        /*016a*/ 	.byte	0x08
	.zero		1


	//   ....[14]....
        /*016c*/ 	.word	0x000006b0
        /*0170*/ 	.word	0x000000ff
        /*0174*/ 	.word	0x00000070
        /*0178*/ 	.short	0x0100
        /*017a*/ 	.byte	0x09
	.zero		1


	//   ....[15]....
        /*017c*/ 	.word	0x000006c0
        /*0180*/ 	.word	0x000000ff
        /*0184*/ 	.word	0x00000078
        /*0188*/ 	.short	0x0100
        /*018a*/ 	.byte	0x09
	.zero		1


	//   ....[16]....
        /*018c*/ 	.word	0x000006d0
        /*0190*/ 	.word	0x000000ff
        /*0194*/ 	.word	0x00000080
        /*0198*/ 	.short	0x0100
        /*019a*/ 	.byte	0x09
	.zero		1


	//   ....[17]....
        /*019c*/ 	.word	0x000006e0
        /*01a0*/ 	.word	0x000000ff
        /*01a4*/ 	.word	0x00000088
        /*01a8*/ 	.short	0x0100
        /*01aa*/ 	.byte	0x09
	.zero		1


	//   ....[18]....
        /*01ac*/ 	.word	0x000014e0
        /*01b0*/ 	.word	0x000000ff
        /*01b4*/ 	.word	0xfffffff8
        /*01b8*/ 	.short	0x010a
        /*01ba*/ 	.byte	0x0c
	.zero		1


	//   ....[19]....
        /*01bc*/ 	.word	0x000019b0
        /*01c0*/ 	.word	0x000000ff
        /*01c4*/ 	.word	0x00000000
        /*01c8*/ 	.short	0x010a
        /*01ca*/ 	.byte	0x08
	.zero		1


	//   ....[20]....
        /*01cc*/ 	.word	0x00001a10
        /*01d0*/ 	.word	0x000000ff
        /*01d4*/ 	.word	0x00000000
        /*01d8*/ 	.short	0x010a
        /*01da*/ 	.byte	0x08
	.zero		1


	//   ....[21]....
        /*01dc*/ 	.word	0x00001bf0
        /*01e0*/ 	.word	0x000000ff
        /*01e4*/ 	.word	0x00000000
        /*01e8*/ 	.short	0x0101
        /*01ea*/ 	.byte	0x08
	.zero		1


	//   ....[22]....
        /*01ec*/ 	.word	0x00001d70
        /*01f0*/ 	.word	0x00000013
        /*01f4*/ 	.word	0x00000000
        /*01f8*/ 	.short	0x0101
        /*01fa*/ 	.byte	0x13
	.zero		1


	//   ....[23]....
        /*01fc*/ 	.word	0x00001dc0
        /*0200*/ 	.word	0x000000ff
        /*0204*/ 	.word	0x00000008
        /*0208*/ 	.short	0x010a
        /*020a*/ 	.byte	0x0c
	.zero		1


	//   ....[24]....
        /*020c*/ 	.word	0x0000b1a0
        /*0210*/ 	.word	0x00000004
        /*0214*/ 	.word	0x00000000
        /*0218*/ 	.short	0x0101
        /*021a*/ 	.byte	0x13
	.zero		1


	//   ....[25]....
        /*021c*/ 	.word	0x0000ba90
        /*0220*/ 	.word	0x00000012
        /*0224*/ 	.word	0x00000030
        /*0228*/ 	.short	0x010a
        /*022a*/ 	.byte	0x3f
	.zero		1


	//   ....[26]....
        /*022c*/ 	.word	0x0000bed0
        /*0230*/ 	.word	0x0000000a
        /*0234*/ 	.word	0x00000098
        /*0238*/ 	.short	0x0101
        /*023a*/ 	.byte	0x3f
	.zero		1


	//   ....[27]....
        /*023c*/ 	.word	0x0000c630
        /*0240*/ 	.word	0x00000005
        /*0244*/ 	.word	0x00000000
        /*0248*/ 	.short	0x010a
        /*024a*/ 	.byte	0x3f
	.zero		1


	//   ....[28]....
        /*024c*/ 	.word	0x0000c6b0
        /*0250*/ 	.word	0x00000007
        /*0254*/ 	.word	0x00000000
        /*0258*/ 	.short	0x010a
        /*025a*/ 	.byte	0x3f
	.zero		1


	//   ....[29]....
        /*025c*/ 	.word	0x0000c740
        /*0260*/ 	.word	0x00000006
        /*0264*/ 	.word	0x00000000
        /*0268*/ 	.short	0x010a
        /*026a*/ 	.byte	0x3f
	.zero		1


	//   ....[30]....
        /*026c*/ 	.word	0x0000c7d0
        /*0270*/ 	.word	0x00000009
        /*0274*/ 	.word	0x00000000
        /*0278*/ 	.short	0x010a
        /*027a*/ 	.byte	0x3f
	.zero		1


	//   ....[31]....
        /*027c*/ 	.word	0x0000c860
        /*0280*/ 	.word	0x00000006
        /*0284*/ 	.word	0x00000000
        /*0288*/ 	.short	0x010a
        /*028a*/ 	.byte	0x3f
	.zero		1


	//   ....[32]....
        /*028c*/ 	.word	0x0000c8f0
        /*0290*/ 	.word	0x00000003
        /*0294*/ 	.word	0x00000000
        /*0298*/ 	.short	0x010a
        /*029a*/ 	.byte	0x3f
	.zero		1


	//   ....[33]....
        /*029c*/ 	.word	0x0000c960
        /*02a0*/ 	.word	0x00000013
        /*02a4*/ 	.word	0xfffffff8
        /*02a8*/ 	.short	0x010a
        /*02aa*/ 	.byte	0x3f
	.zero		1


	//   ....[34]....
        /*02ac*/ 	.word	0x0000c9c0
        /*02b0*/ 	.word	0x00000015
        /*02b4*/ 	.word	0x00000000
        /*02b8*/ 	.short	0x010a
        /*02ba*/ 	.byte	0x3f
	.zero		1


	//   ....[35]....
        /*02bc*/ 	.word	0x0000ca20
        /*02c0*/ 	.word	0x00000013
        /*02c4*/ 	.word	0x00000008
        /*02c8*/ 	.short	0x010a
        /*02ca*/ 	.byte	0x3f
	.zero		1


	//   ....[36]....
        /*02cc*/ 	.word	0x0000caf0
        /*02d0*/ 	.word	0x00000012
        /*02d4*/ 	.word	0x00000030
        /*02d8*/ 	.short	0x010a
        /*02da*/ 	.byte	0x3f
	.zero		1


	//   ....[37]....
        /*02dc*/ 	.word	0x0000cbd0
        /*02e0*/ 	.word	0x00000005
        /*02e4*/ 	.word	0x00000000
        /*02e8*/ 	.short	0x010a
        /*02ea*/ 	.byte	0x3f
	.zero		1


	//   ....[38]....
        /*02ec*/ 	.word	0x0000cc20
        /*02f0*/ 	.word	0x00000007
        /*02f4*/ 	.word	0x00000000
        /*02f8*/ 	.short	0x010a
        /*02fa*/ 	.byte	0x3f
	.zero		1


	//   ....[39]....
        /*02fc*/ 	.word	0x0000cc70
        /*0300*/ 	.word	0x00000006
        /*0304*/ 	.word	0x00000000
        /*0308*/ 	.short	0x010a
        /*030a*/ 	.byte	0x3f
	.zero		1


	//   ....[40]....
        /*030c*/ 	.word	0x0000ccc0
        /*0310*/ 	.word	0x00000009
        /*0314*/ 	.word	0x00000000
        /*0318*/ 	.short	0x010a
        /*031a*/ 	.byte	0x3f
	.zero		1


	//   ....[41]....
        /*031c*/ 	.word	0x0000cd10
        /*0320*/ 	.word	0x00000006
        /*0324*/ 	.word	0x00000000
        /*0328*/ 	.short	0x010a
        /*032a*/ 	.byte	0x3f
	.zero		1


	//----- nvinfo : EIATTR_NUM_MBARRIERS
	.align		4
.L_28:
        /*032c*/ 	.byte	0x03, 0x38
        /*032e*/ 	.short	0x0012


	//----- nvinfo : EIATTR_EXIT_INSTR_OFFSETS
	.align		4
        /*0330*/ 	.byte	0x04, 0x1c
        /*0332*/ 	.short	(.L_30 - .L_29)


	//   ....[0]....
.L_29:
        /*0334*/ 	.word	0x000011c0


	//   ....[1]....
        /*0338*/ 	.word	0x00001220


	//   ....[2]....
        /*033c*/ 	.word	0x0000b7b0


	//   ....[3]....
        /*0340*/ 	.word	0x0000b7e0


	//   ....[4]....
        /*0344*/ 	.word	0x0000c940


	//----- nvinfo : EIATTR_MAX_THREADS
	.align		4
.L_30:
        /*0348*/ 	.byte	0x04, 0x05
        /*034a*/ 	.short	(.L_32 - .L_31)
.L_31:
        /*034c*/ 	.word	0x00000180
        /*0350*/ 	.word	0x00000001
        /*0354*/ 	.word	0x00000001


	//----- nvinfo : EIATTR_CRS_STACK_SIZE
	.align		4
.L_32:
        /*0358*/ 	.byte	0x04, 0x1e
        /*035a*/ 	.short	(.L_34 - .L_33)
.L_33:
        /*035c*/ 	.word	0x00000000


	//----- nvinfo : EIATTR_CBANK_PARAM_SIZE
	.align		4
.L_34:
        /*0360*/ 	.byte	0x03, 0x19
        /*0362*/ 	.short	0x0570


	//----- nvinfo : EIATTR_PARAM_CBANK
	.align		4
        /*0364*/ 	.byte	0x04, 0x0a
        /*0366*/ 	.short	(.L_36 - .L_35)
	.align		4
.L_35:
        /*0368*/ 	.word	index@(.nv.constant0._ZN7cutlass13device_kernelINS_4gemm6kernel13GemmUniversalIN4cute5tupleIJiiiiEEENS1_10collective13CollectiveMmaINS1_40MainloopSm90TmaGmmaWarpSpecializedSparseILi6ENS5_IJNS4_1CILi1EEESB_SB_EEENS1_32KernelTmaWarpSpecializedPingpongEEENS5_IJNSA_ILi64EEENSA_ILi256EEESF_EEENS_6half_tENS5_IJNS4_6LayoutINS5_IJiNS5_IJNSA_ILi2EEEiEEEiEEENS5_IJlNS5_IJSB_SK_EEElEEEEENSJ_INS5_IJNS5_IJNS5_IJNSA_ILi8EEESK_NSA_ILi4EEEEEEiEEENS5_IJNS5_IJNSA_ILi16EEESK_SK_EEEiEEEiEEENS5_IJNS5_IJNS5_IJSF_SU_NSA_ILi1024EEEEEENSA_ILi4096EEEEEENS5_IJNS5_IJSB_NSA_ILi512EEENSA_ILi32EEEEEElEEElEEEEEEEESI_NS5_IJlSB_lEEENS4_8TiledMMAINS4_8MMA_AtomIJNS4_4SM904GMMA6SPARSE27GMMA_64x256x32_F32F16F16_SSILNS1D_5MajorE0ELS1G_0ELNS1D_7ScaleInE1ELS1H_1ELNS1D_9SparseSelE0EEEEEENSJ_ISC_NS5_IJNSA_ILi0EEES1L_S1L_EEEEENS5_IJNS4_10UnderscoreES1O_S1O_EEEEENS4_13SM90_TMA_LOADENS4_14ComposedLayoutINS4_7SwizzleILi2ELi4ELi3EEENS4_25smem_sparse_ptr_flag_bitsILi2ELi16EEENSJ_INS5_IJNS5_IJSB_SQ_EEENS5_IJSK_S13_EEEEEENS5_IJNS5_IJS1L_SF_EEESN_EEEEEEEvNS4_8identityES1R_NS1S_INS1T_ILi3ELi4ELi3EEENS4_18smem_ptr_flag_bitsILi16EEENSJ_INS5_IJSQ_SF_EEENS5_IJSF_SB_EEEEEEEvS24_EENS_8epilogue10collective6detail29Sm90TmaWarpSpecializedAdapterINS2E_15DefaultEpilogueIfNS5_IJSB_llEEES2I_NS2D_6thread17LinearCombinationIfLi1EffLNS2J_9ScaleType4KindE0ELNS_15FloatRoundStyleE2EfEENS1_15EpilogueDefaultEEEEEvvEEEEvNT_6ParamsE)
        /*036c*/ 	.short	0x0210
        /*036e*/ 	.short	0x0570


	//----- nvinfo : EIATTR_SW_WAR
	.align		4
.L_36:
        /*0370*/ 	.byte	0x04, 0x36
        /*0372*/ 	.short	(.L_38 - .L_37)
.L_37:
        /*0374*/ 	.word	0x00000008
.L_38:


//--------------------- .nv.callgraph             --------------------------
	.section	.nv.callgraph,"",@"SHT_CUDA_CALLGRAPH"
	.align	4
	.sectionentsize	8
	.align		4
        /*0000*/ 	.word	0x00000000
	.align		4
        /*0004*/ 	.word	0xffffffff
	.align		4
        /*0008*/ 	.word	0x00000000
	.align		4
        /*000c*/ 	.word	0xfffffffe
	.align		4
        /*0010*/ 	.word	0x00000000
	.align		4
        /*0014*/ 	.word	0xfffffffd
	.align		4
        /*0018*/ 	.word	0x00000000
	.align		4
        /*001c*/ 	.word	0xfffffffc


//--------------------- .nv.constant4             --------------------------
	.section	.nv.constant4,"a",@progbits
	.align	8
	.align		8
.nv.constant4:
        /*0000*/ 	.dword	_ZN39_INTERNAL_470b420b_4_k_cu_35fa8030_26144cuda3std3__45__cpo5beginE
	.align		8
        /*0008*/ 	.dword	_ZN39_INTERNAL_470b420b_4_k_cu_35fa8030_26144cuda3std3__45__cpo3endE
	.align		8
        /*0010*/ 	.dword	_ZN39_INTERNAL_470b420b_4_k_cu_35fa8030_26144cuda3std3__45__cpo6cbeginE
	.align		8
        /*0018*/ 	.dword	_ZN39_INTERNAL_470b420b_4_k_cu_35fa8030_26144cuda3std3__45__cpo4cendE
	.align		8
        /*0020*/ 	.dword	_ZN39_INTERNAL_470b420b_4_k_cu_35fa8030_26144cuda3std3__441_GLOBAL__N__470b420b_4_k_cu_35fa8030_26146ignoreE
	.align		8
        /*0028*/ 	.dword	_ZN39_INTERNAL_470b420b_4_k_cu_35fa8030_26144cuda3std3__419piecewise_constructE
	.align		8
        /*0030*/ 	.dword	_ZN39_INTERNAL_470b420b_4_k_cu_35fa8030_26144cuda3std3__48in_placeE
	.align		8
        /*0038*/ 	.dword	_ZN39_INTERNAL_470b420b_4_k_cu_35fa8030_26144cuda3std6ranges3__45__cpo4swapE
	.align		8
        /*0040*/ 	.dword	_ZN39_INTERNAL_470b420b_4_k_cu_35fa8030_26144cuda3std6ranges3__45__cpo9iter_moveE
	.align		8
        /*0048*/ 	.dword	_ZN39_INTERNAL_470b420b_4_k_cu_35fa8030_26144cute7productE
	.align		8
        /*0050*/ 	.dword	_ZN39_INTERNAL_470b420b_4_k_cu_35fa8030_26144cute1_E


//--------------------- .text._ZN7cutlass13device_kernelINS_4gemm6kernel13GemmUniversalIN4cute5tupleIJiiiiEEENS1_10collective13CollectiveMmaINS1_40MainloopSm90TmaGmmaWarpSpecializedSparseILi6ENS5_IJNS4_1CILi1EEESB_SB_EEENS1_32KernelTmaWarpSpecializedPingpongEEENS5_IJNSA_ILi64EEENSA_ILi256EEESF_EEENS_6half_tENS5_IJNS4_6LayoutINS5_IJiNS5_IJNSA_ILi2EEEiEEEiEEENS5_IJlNS5_IJSB_SK_EEElEEEEENSJ_INS5_IJNS5_IJNS5_IJNSA_ILi8EEESK_NSA_ILi4EEEEEEiEEENS5_IJNS5_IJNSA_ILi16EEESK_SK_EEEiEEEiEEENS5_IJNS5_IJNS5_IJSF_SU_NSA_ILi1024EEEEEENSA_ILi4096EEEEEENS5_IJNS5_IJSB_NSA_ILi512EEENSA_ILi32EEEEEElEEElEEEEEEEESI_NS5_IJlSB_lEEENS4_8TiledMMAINS4_8MMA_AtomIJNS4_4SM904GMMA6SPARSE27GMMA_64x256x32_F32F16F16_SSILNS1D_5MajorE0ELS1G_0ELNS1D_7ScaleInE1ELS1H_1ELNS1D_9SparseSelE0EEEEEENSJ_ISC_NS5_IJNSA_ILi0EEES1L_S1L_EEEEENS5_IJNS4_10UnderscoreES1O_S1O_EEEEENS4_13SM90_TMA_LOADENS4_14ComposedLayoutINS4_7SwizzleILi2ELi4ELi3EEENS4_25smem_sparse_ptr_flag_bitsILi2ELi16EEENSJ_INS5_IJNS5_IJSB_SQ_EEENS5_IJSK_S13_EEEEEENS5_IJNS5_IJS1L_SF_EEESN_EEEEEEEvNS4_8identityES1R_NS1S_INS1T_ILi3ELi4ELi3EEENS4_18smem_ptr_flag_bitsILi16EEENSJ_INS5_IJSQ_SF_EEENS5_IJSF_SB_EEEEEEEvS24_EENS_8epilogue10collective6detail29Sm90TmaWarpSpecializedAdapterINS2E_15DefaultEpilogueIfNS5_IJSB_llEEES2I_NS2D_6thread17LinearCombinationIfLi1EffLNS2J_9ScaleType4KindE0ELNS_15FloatRoundStyleE2EfEENS1_15EpilogueDefaultEEEEEvvEEEEvNT_6ParamsE --------------------------
	.section	.text._ZN7cutlass13device_kernelINS_4gemm6kernel13GemmUniversalIN4cute5tupleIJiiiiEEENS1_10collective13CollectiveMmaINS1_40MainloopSm90TmaGmmaWarpSpecializedSparseILi6ENS5_IJNS4_1CILi1EEESB_SB_EEENS1_32KernelTmaWarpSpecializedPingpongEEENS5_IJNSA_ILi64EEENSA_ILi256EEESF_EEENS_6half_tENS5_IJNS4_6LayoutINS5_IJiNS5_IJNSA_ILi2EEEiEEEiEEENS5_IJlNS5_IJSB_SK_EEElEEEEENSJ_INS5_IJNS5_IJNS5_IJNSA_ILi8EEESK_NSA_ILi4EEEEEEiEEENS5_IJNS5_IJNSA_ILi16EEESK_SK_EEEiEEEiEEENS5_IJNS5_IJNS5_IJSF_SU_NSA_ILi1024EEEEEENSA_ILi4096EEEEEENS5_IJNS5_IJSB_NSA_ILi512EEENSA_ILi32EEEEEElEEElEEEEEEEESI_NS5_IJlSB_lEEENS4_8TiledMMAINS4_8MMA_AtomIJNS4_4SM904GMMA6SPARSE27GMMA_64x256x32_F32F16F16_SSILNS1D_5MajorE0ELS1G_0ELNS1D_7ScaleInE1ELS1H_1ELNS1D_9SparseSelE0EEEEEENSJ_ISC_NS5_IJNSA_ILi0EEES1L_S1L_EEEEENS5_IJNS4_10UnderscoreES1O_S1O_EEEEENS4_13SM90_TMA_LOADENS4_14ComposedLayoutINS4_7SwizzleILi2ELi4ELi3EEENS4_25smem_sparse_ptr_flag_bitsILi2ELi16EEENSJ_INS5_IJNS5_IJSB_SQ_EEENS5_IJSK_S13_EEEEEENS5_IJNS5_IJS1L_SF_EEESN_EEEEEEEvNS4_8identityES1R_NS1S_INS1T_ILi3ELi4ELi3EEENS4_18smem_ptr_flag_bitsILi16EEENSJ_INS5_IJSQ_SF_EEENS5_IJSF_SB_EEEEEEEvS24_EENS_8epilogue10collective6detail29Sm90TmaWarpSpecializedAdapterINS2E_15DefaultEpilogueIfNS5_IJSB_llEEES2I_NS2D_6thread17LinearCombinationIfLi1EffLNS2J_9ScaleType4KindE0ELNS_15FloatRoundStyleE2EfEENS1_15EpilogueDefaultEEEEEvvEEEEvNT_6ParamsE,"ax",@progbits
	.align	128
.text._ZN7cutlass13device_kernelINS_4gemm6kernel13GemmUniversalIN4cute5tupleIJiiiiEEENS1_10collective13CollectiveMmaINS1_40MainloopSm90TmaGmmaWarpSpecializedSparseILi6ENS5_IJNS4_1CILi1EEESB_SB_EEENS1_32KernelTmaWarpSpecializedPingpongEEENS5_IJNSA_ILi64EEENSA_ILi256EEESF_EEENS_6half_tENS5_IJNS4_6LayoutINS5_IJiNS5_IJNSA_ILi2EEEiEEEiEEENS5_IJlNS5_IJSB_SK_EEElEEEEENSJ_INS5_IJNS5_IJNS5_IJNSA_ILi8EEESK_NSA_ILi4EEEEEEiEEENS5_IJNS5_IJNSA_ILi16EEESK_SK_EEEiEEEiEEENS5_IJNS5_IJNS5_IJSF_SU_NSA_ILi1024EEEEEENSA_ILi4096EEEEEENS5_IJNS5_IJSB_NSA_ILi512EEENSA_ILi32EEEEEElEEElEEEEEEEESI_NS5_IJlSB_lEEENS4_8TiledMMAINS4_8MMA_AtomIJNS4_4SM904GMMA6SPARSE27GMMA_64x256x32_F32F16F16_SSILNS1D_5MajorE0ELS1G_0ELNS1D_7ScaleInE1ELS1H_1ELNS1D_9SparseSelE0EEEEEENSJ_ISC_NS5_IJNSA_ILi0EEES1L_S1L_EEEEENS5_IJNS4_10UnderscoreES1O_S1O_EEEEENS4_13SM90_TMA_LOADENS4_14ComposedLayoutINS4_7SwizzleILi2ELi4ELi3EEENS4_25smem_sparse_ptr_flag_bitsILi2ELi16EEENSJ_INS5_IJNS5_IJSB_SQ_EEENS5_IJSK_S13_EEEEEENS5_IJNS5_IJS1L_SF_EEESN_EEEEEEEvNS4_8identityES1R_NS1S_INS1T_ILi3ELi4ELi3EEENS4_18smem_ptr_flag_bitsILi16EEENSJ_INS5_IJSQ_SF_EEENS5_IJSF_SB_EEEEEEEvS24_EENS_8epilogue10collective6detail29Sm90TmaWarpSpecializedAdapterINS2E_15DefaultEpilogueIfNS5_IJSB_llEEES2I_NS2D_6thread17LinearCombinationIfLi1EffLNS2J_9ScaleType4KindE0ELNS_15FloatRoundStyleE2EfEENS1_15EpilogueDefaultEEEEEvvEEEEvNT_6ParamsE:
        .type           _ZN7cutlass13device_kernelINS_4gemm6kernel13GemmUniversalIN4cute5tupleIJiiiiEEENS1_10collective13CollectiveMmaINS1_40MainloopSm90TmaGmmaWarpSpecializedSparseILi6ENS5_IJNS4_1CILi1EEESB_SB_EEENS1_32KernelTmaWarpSpecializedPingpongEEENS5_IJNSA_ILi64EEENSA_ILi256EEESF_EEENS_6half_tENS5_IJNS4_6LayoutINS5_IJiNS5_IJNSA_ILi2EEEiEEEiEEENS5_IJlNS5_IJSB_SK_EEElEEEEENSJ_INS5_IJNS5_IJNS5_IJNSA_ILi8EEESK_NSA_ILi4EEEEEEiEEENS5_IJNS5_IJNSA_ILi16EEESK_SK_EEEiEEEiEEENS5_IJNS5_IJNS5_IJSF_SU_NSA_ILi1024EEEEEENSA_ILi4096EEEEEENS5_IJNS5_IJSB_NSA_ILi512EEENSA_ILi32EEEEEElEEElEEEEEEEESI_NS5_IJlSB_lEEENS4_8TiledMMAINS4_8MMA_AtomIJNS4_4SM904GMMA6SPARSE27GMMA_64x256x32_F32F16F16_SSILNS1D_5MajorE0ELS1G_0ELNS1D_7ScaleInE1ELS1H_1ELNS1D_9SparseSelE0EEEEEENSJ_ISC_NS5_IJNSA_ILi0EEES1L_S1L_EEEEENS5_IJNS4_10UnderscoreES1O_S1O_EEEEENS4_13SM90_TMA_LOADENS4_14ComposedLayoutINS4_7SwizzleILi2ELi4ELi3EEENS4_25smem_sparse_ptr_flag_bitsILi2ELi16EEENSJ_INS5_IJNS5_IJSB_SQ_EEENS5_IJSK_S13_EEEEEENS5_IJNS5_IJS1L_SF_EEESN_EEEEEEEvNS4_8identityES1R_NS1S_INS1T_ILi3ELi4ELi3EEENS4_18smem_ptr_flag_bitsILi16EEENSJ_INS5_IJSQ_SF_EEENS5_IJSF_SB_EEEEEEEvS24_EENS_8epilogue10collective6detail29Sm90TmaWarpSpecializedAdapterINS2E_15DefaultEpilogueIfNS5_IJSB_llEEES2I_NS2D_6thread17LinearCombinationIfLi1EffLNS2J_9ScaleType4KindE0ELNS_15FloatRoundStyleE2EfEENS1_15EpilogueDefaultEEEEEvvEEEEvNT_6ParamsE,@function
        .size           _ZN7cutlass13device_kernelINS_4gemm6kernel13GemmUniversalIN4cute5tupleIJiiiiEEENS1_10collective13CollectiveMmaINS1_40MainloopSm90TmaGmmaWarpSpecializedSparseILi6ENS5_IJNS4_1CILi1EEESB_SB_EEENS1_32KernelTmaWarpSpecializedPingpongEEENS5_IJNSA_ILi64EEENSA_ILi256EEESF_EEENS_6half_tENS5_IJNS4_6LayoutINS5_IJiNS5_IJNSA_ILi2EEEiEEEiEEENS5_IJlNS5_IJSB_SK_EEElEEEEENSJ_INS5_IJNS5_IJNS5_IJNSA_ILi8EEESK_NSA_ILi4EEEEEEiEEENS5_IJNS5_IJNSA_ILi16EEESK_SK_EEEiEEEiEEENS5_IJNS5_IJNS5_IJSF_SU_NSA_ILi1024EEEEEENSA_ILi4096EEEEEENS5_IJNS5_IJSB_NSA_ILi512EEENSA_ILi32EEEEEElEEElEEEEEEEESI_NS5_IJlSB_lEEENS4_8TiledMMAINS4_8MMA_AtomIJNS4_4SM904GMMA6SPARSE27GMMA_64x256x32_F32F16F16_SSILNS1D_5MajorE0ELS1G_0ELNS1D_7ScaleInE1ELS1H_1ELNS1D_9SparseSelE0EEEEEENSJ_ISC_NS5_IJNSA_ILi0EEES1L_S1L_EEEEENS5_IJNS4_10UnderscoreES1O_S1O_EEEEENS4_13SM90_TMA_LOADENS4_14ComposedLayoutINS4_7SwizzleILi2ELi4ELi3EEENS4_25smem_sparse_ptr_flag_bitsILi2ELi16EEENSJ_INS5_IJNS5_IJSB_SQ_EEENS5_IJSK_S13_EEEEEENS5_IJNS5_IJS1L_SF_EEESN_EEEEEEEvNS4_8identityES1R_NS1S_INS1T_ILi3ELi4ELi3EEENS4_18smem_ptr_flag_bitsILi16EEENSJ_INS5_IJSQ_SF_EEENS5_IJSF_SB_EEEEEEEvS24_EENS_8epilogue10collective6detail29Sm90TmaWarpSpecializedAdapterINS2E_15DefaultEpilogueIfNS5_IJSB_llEEES2I_NS2D_6thread17LinearCombinationIfLi1EffLNS2J_9ScaleType4KindE0ELNS_15FloatRoundStyleE2EfEENS1_15EpilogueDefaultEEEEEvvEEEEvNT_6ParamsE,(.L_x_320 - _ZN7cutlass13device_kernelINS_4gemm6kernel13GemmUniversalIN4cute5tupleIJiiiiEEENS1_10collective13CollectiveMmaINS1_40MainloopSm90TmaGmmaWarpSpecializedSparseILi6ENS5_IJNS4_1CILi1EEESB_SB_EEENS1_32KernelTmaWarpSpecializedPingpongEEENS5_IJNSA_ILi64EEENSA_ILi256EEESF_EEENS_6half_tENS5_IJNS4_6LayoutINS5_IJiNS5_IJNSA_ILi2EEEiEEEiEEENS5_IJlNS5_IJSB_SK_EEElEEEEENSJ_INS5_IJNS5_IJNS5_IJNSA_ILi8EEESK_NSA_ILi4EEEEEEiEEENS5_IJNS5_IJNSA_ILi16EEESK_SK_EEEiEEEiEEENS5_IJNS5_IJNS5_IJSF_SU_NSA_ILi1024EEEEEENSA_ILi4096EEEEEENS5_IJNS5_IJSB_NSA_ILi512EEENSA_ILi32EEEEEElEEElEEEEEEEESI_NS5_IJlSB_lEEENS4_8TiledMMAINS4_8MMA_AtomIJNS4_4SM904GMMA6SPARSE27GMMA_64x256x32_F32F16F16_SSILNS1D_5MajorE0ELS1G_0ELNS1D_7ScaleInE1ELS1H_1ELNS1D_9SparseSelE0EEEEEENSJ_ISC_NS5_IJNSA_ILi0EEES1L_S1L_EEEEENS5_IJNS4_10UnderscoreES1O_S1O_EEEEENS4_13SM90_TMA_LOADENS4_14ComposedLayoutINS4_7SwizzleILi2ELi4ELi3EEENS4_25smem_sparse_ptr_flag_bitsILi2ELi16EEENSJ_INS5_IJNS5_IJSB_SQ_EEENS5_IJSK_S13_EEEEEENS5_IJNS5_IJS1L_SF_EEESN_EEEEEEEvNS4_8identityES1R_NS1S_INS1T_ILi3ELi4ELi3EEENS4_18smem_ptr_flag_bitsILi16EEENSJ_INS5_IJSQ_SF_EEENS5_IJSF_SB_EEEEEEEvS24_EENS_8epilogue10collective6detail29Sm90TmaWarpSpecializedAdapterINS2E_15DefaultEpilogueIfNS5_IJSB_llEEES2I_NS2D_6thread17LinearCombinationIfLi1EffLNS2J_9ScaleType4KindE0ELNS_15FloatRoundStyleE2EfEENS1_15EpilogueDefaultEEEEEvvEEEEvNT_6ParamsE)
        .other          _ZN7cutlass13device_kernelINS_4gemm6kernel13GemmUniversalIN4cute5tupleIJiiiiEEENS1_10collective13CollectiveMmaINS1_40MainloopSm90TmaGmmaWarpSpecializedSparseILi6ENS5_IJNS4_1CILi1EEESB_SB_EEENS1_32KernelTmaWarpSpecializedPingpongEEENS5_IJNSA_ILi64EEENSA_ILi256EEESF_EEENS_6half_tENS5_IJNS4_6LayoutINS5_IJiNS5_IJNSA_ILi2EEEiEEEiEEENS5_IJlNS5_IJSB_SK_EEElEEEEENSJ_INS5_IJNS5_IJNS5_IJNSA_ILi8EEESK_NSA_ILi4EEEEEEiEEENS5_IJNS5_IJNSA_ILi16EEESK_SK_EEEiEEEiEEENS5_IJNS5_IJNS5_IJSF_SU_NSA_ILi1024EEEEEENSA_ILi4096EEEEEENS5_IJNS5_IJSB_NSA_ILi512EEENSA_ILi32EEEEEElEEElEEEEEEEESI_NS5_IJlSB_lEEENS4_8TiledMMAINS4_8MMA_AtomIJNS4_4SM904GMMA6SPARSE27GMMA_64x256x32_F32F16F16_SSILNS1D_5MajorE0ELS1G_0ELNS1D_7ScaleInE1ELS1H_1ELNS1D_9SparseSelE0EEEEEENSJ_ISC_NS5_IJNSA_ILi0EEES1L_S1L_EEEEENS5_IJNS4_10UnderscoreES1O_S1O_EEEEENS4_13SM90_TMA_LOADENS4_14ComposedLayoutINS4_7SwizzleILi2ELi4ELi3EEENS4_25smem_sparse_ptr_flag_bitsILi2ELi16EEENSJ_INS5_IJNS5_IJSB_SQ_EEENS5_IJSK_S13_EEEEEENS5_IJNS5_IJS1L_SF_EEESN_EEEEEEEvNS4_8identityES1R_NS1S_INS1T_ILi3ELi4ELi3EEENS4_18smem_ptr_flag_bitsILi16EEENSJ_INS5_IJSQ_SF_EEENS5_IJSF_SB_EEEEEEEvS24_EENS_8epilogue10collective6detail29Sm90TmaWarpSpecializedAdapterINS2E_15DefaultEpilogueIfNS5_IJSB_llEEES2I_NS2D_6thread17LinearCombinationIfLi1EffLNS2J_9ScaleType4KindE0ELNS_15FloatRoundStyleE2EfEENS1_15EpilogueDefaultEEEEEvvEEEEvNT_6ParamsE,@"STO_CUDA_ENTRY STV_DEFAULT"
_ZN7cutlass13device_kernelINS_4gemm6kernel13GemmUniversalIN4cute5tupleIJiiiiEEENS1_10collective13CollectiveMmaINS1_40MainloopSm90TmaGmmaWarpSpecializedSparseILi6ENS5_IJNS4_1CILi1EEESB_SB_EEENS1_32KernelTmaWarpSpecializedPingpongEEENS5_IJNSA_ILi64EEENSA_ILi256EEESF_EEENS_6half_tENS5_IJNS4_6LayoutINS5_IJiNS5_IJNSA_ILi2EEEiEEEiEEENS5_IJlNS5_IJSB_SK_EEElEEEEENSJ_INS5_IJNS5_IJNS5_IJNSA_ILi8EEESK_NSA_ILi4EEEEEEiEEENS5_IJNS5_IJNSA_ILi16EEESK_SK_EEEiEEEiEEENS5_IJNS5_IJNS5_IJSF_SU_NSA_ILi1024EEEEEENSA_ILi4096EEEEEENS5_IJNS5_IJSB_NSA_ILi512EEENSA_ILi32EEEEEElEEElEEEEEEEESI_NS5_IJlSB_lEEENS4_8TiledMMAINS4_8MMA_AtomIJNS4_4SM904GMMA6SPARSE27GMMA_64x256x32_F32F16F16_SSILNS1D_5MajorE0ELS1G_0ELNS1D_7ScaleInE1ELS1H_1ELNS1D_9SparseSelE0EEEEEENSJ_ISC_NS5_IJNSA_ILi0EEES1L_S1L_EEEEENS5_IJNS4_10UnderscoreES1O_S1O_EEEEENS4_13SM90_TMA_LOADENS4_14ComposedLayoutINS4_7SwizzleILi2ELi4ELi3EEENS4_25smem_sparse_ptr_flag_bitsILi2ELi16EEENSJ_INS5_IJNS5_IJSB_SQ_EEENS5_IJSK_S13_EEEEEENS5_IJNS5_IJS1L_SF_EEESN_EEEEEEEvNS4_8identityES1R_NS1S_INS1T_ILi3ELi4ELi3EEENS4_18smem_ptr_flag_bitsILi16EEENSJ_INS5_IJSQ_SF_EEENS5_IJSF_SB_EEEEEEEvS24_EENS_8epilogue10collective6detail29Sm90TmaWarpSpecializedAdapterINS2E_15DefaultEpilogueIfNS5_IJSB_llEEES2I_NS2D_6thread17LinearCombinationIfLi1EffLNS2J_9ScaleType4KindE0ELNS_15FloatRoundStyleE2EfEENS1_15EpilogueDefaultEEEEEvvEEEEvNT_6ParamsE:
[----:B------:R-:W-:Y:S01]  /*0000*/  LDC R1, c[0x0][0x28] ;  /* 0x00000a00ff017b82 */ /* 0x000fe20000000800 */
[----:B------:R-:W0:Y:S01]  /*0010*/  S2R R13, SR_TID.X ;  /* 0x00000000000d7919 */ /* 0x000e220000002100 */
[----:B------:R-:W-:Y:S01]  /*0020*/  ELECT P0, URZ, PT ;  /* 0x00000000003f782f */ /* 0x000fe20003800000 */
[----:B------:R-:W-:Y:S01]  /*0030*/  BSSY B0, `(.L_x_0) ;  /* 0x0000012000007945 */ /* 0x000fe20003800000 */
[--C-:B0-----:R-:W-:Y:S02]  /*0040*/  SHF.R.U32.HI R0, RZ, 0x5, R13.reuse ;  /* 0x00000005ff007819 */ /* 0x101fe4000001160d */
[----:B------:R-:W-:-:S03]  /*0050*/  SHF.R.U32.HI R4, RZ, 0x7, R13 ;  /* 0x00000007ff047819 */ /* 0x000fc6000001160d */
[----:B------:R-:W0:Y:S04]  /*0060*/  SHFL.IDX PT, R2, R0, RZ, 0x1f ;  /* 0x00001fff00027589 */ /* 0x000e2800000e0000 */
[----:B------:R1:W2:Y:S01]  /*0070*/  SHFL.IDX PT, R5, R4, RZ, 0x1f ;  /* 0x00001fff04057589 */ /* 0x0002a200000e0000 */
[----:B0-----:R-:W-:-:S13]  /*0080*/  ISETP.NE.OR P0, PT, R2, RZ, !P0 ;  /* 0x000000ff0200720c */ /* 0x001fda0004705670 */
[----:B-12---:R-:W-:Y:S05]  /*0090*/  @P0 BRA `(.L_x_1) ;  /* 0x00000000002c0947 */ /* 0x006fea0003800000 */
[----:B------:R-:W-:Y:S02]  /*00a0*/  ULDC.64 UR4, c[0x0][0x198] ;  /* 0x0000660000047ab9 */ /* 0x000fe40000000a00 */
[----:B------:R-:W-:Y:S02]  /*00b0*/  UIADD3 UR6, UP0, UR4, 0xf0, URZ ;  /* 0x000000f004067890 */ /* 0x000fe4000ff1e03f */
[----:B------:R-:W-:Y:S02]  /*00c0*/  UIADD3 UR8, UP1, UR4, 0x1f0, URZ ;  /* 0x000001f004087890 */ /* 0x000fe4000ff3e03f */
[----:B------:R-:W-:Y:S02]  /*00d0*/  UIADD3 UR4, UP2, UR4, 0x2f0, URZ ;  /* 0x000002f004047890 */ /* 0x000fe4000ff5e03f */
[----:B------:R-:W-:Y:S02]  /*00e0*/  UIADD3.X UR7, URZ, UR5, URZ, UP0, !UPT ;  /* 0x000000053f077290 */ /* 0x000fe400087fe43f */
[----:B------:R-:W-:-:S02]  /*00f0*/  UIADD3.X UR9, URZ, UR5, URZ, UP1, !UPT ;  /* 0x000000053f097290 */ /* 0x000fc40008ffe43f */
[----:B------:R-:W-:-:S05]  /*0100*/  UIADD3.X UR5, URZ, UR5, URZ, UP2, !UPT ;  /* 0x000000053f057290 */ /* 0x000fca00097fe43f */
[----:B------:R0:W-:Y:S02]  /*0110*/  UTMACCTL.PF [UR6] ;  /* 0x00000000060079b9 */ /* 0x0001e40008040000 */
[----:B------:R0:W-:Y:S02]  /*0120*/  UTMACCTL.PF [UR8] ;  /* 0x00000000080079b9 */ /* 0x0001e40008040000 */
[----:B------:R0:W-:Y:S02]  /*0130*/  UTMACCTL.PF [UR4] ;  /* 0x00000000040079b9 */ /* 0x0001e40008040000 */
[----:B0-----:R-:W-:Y:S01]  /*0140*/  NOP ;  /* 0x0000000000007918 */ /* 0x001fe20000000000 */
.L_x_1:
[----:B------:R-:W-:Y:S05]  /*0150*/  BSYNC B0 ;  /* 0x0000000000007941 */ /* 0x000fea0003800000 */
.L_x_0:
[----:B------:R-:W0:Y:S02]  /*0160*/  SHFL.IDX PT, R3, R0, RZ, 0x1f ;  /* 0x00001fff00037589 */ /* 0x000e2400000e0000 */
[----:B0-----:R-:W-:-:S13]  /*0170*/  ISETP.NE.AND P0, PT, R3, RZ, PT ;  /* 0x000000ff0300720c */ /* 0x001fda0003f05270 */
[----:B------:R-:W-:Y:S05]  /*0180*/  @P0 BRA `(.L_x_2) ;  /* 0x0000000000680947 */ /* 0x000fea0003800000 */
[----:B------:R-:W0:Y:S01]  /*0190*/  S2UR UR8, SR_CgaCtaId ;  /* 0x00000000000879c3 */ /* 0x000e220000008800 */
[----:B------:R-:W-:Y:S01]  /*01a0*/  UMOV UR4, 0x400 ;  /* 0x0000040000047882 */ /* 0x000fe20000000000 */
[----:B------:R-:W-:Y:S01]  /*01b0*/  UMOV UR5, 0x1 ;  /* 0x0000000100057882 */ /* 0x000fe20000000000 */
[----:B------:R-:W-:Y:S01]  /*01c0*/  UMOV UR6, 0x80 ;  /* 0x0000008000067882 */ /* 0x000fe20000000000 */
[----:B------:R-:W-:Y:S01]  /*01d0*/  ELECT P0, URZ, PT ;  /* 0x00000000003f782f */ /* 0x000fe20003800000 */
[----:B------:R-:W-:-:S04]  /*01e0*/  UIADD3 UR6, -UR6, 0x100000, URZ ;  /* 0x0010000006067890 */ /* 0x000fc8000fffe13f */
[----:B------:R-:W-:Y:S02]  /*01f0*/  USHF.L.U32 UR7, UR6, 0xb, URZ ;  /* 0x0000000b06077899 */ /* 0x000fe4000800063f */
[----:B------:R-:W-:Y:S02]  /*0200*/  USHF.L.U32 UR6, UR6, 0x1, URZ ;  /* 0x0000000106067899 */ /* 0x000fe4000800063f */
[----:B0-----:R-:W-:Y:S02]  /*0210*/  ULEA UR8, UR8, UR4, 0x18 ;  /* 0x0000000408087291 */ /* 0x001fe4000f8ec03f */
[----:B------:R-:W-:-:S04]  /*0220*/  UIADD3 UR4, -UR5, 0x100000, URZ ;  /* 0x0010000005047890 */ /* 0x000fc8000fffe13f */
[----:B------:R-:W-:Y:S02]  /*0230*/  USHF.L.U32 UR5, UR4, 0xb, URZ ;  /* 0x0000000b04057899 */ /* 0x000fe4000800063f */
[----:B------:R-:W-:Y:S01]  /*0240*/  USHF.L.U32 UR4, UR4, 0x1, URZ ;  /* 0x0000000104047899 */ /* 0x000fe2000800063f */
[----:B------:R-:W0:Y:S11]  /*0250*/  FENCE.VIEW.ASYNC.S ;  /* 0x00000000000073c6 */ /* 0x000e360000000000 */
[----:B0-----:R0:W1:Y:S01]  /*0260*/  SYNCS.EXCH.64 URZ, [UR8], UR4 ;  /* 0x00000004083f75b2 */ /* 0x0010620008000100 */
[----:B------:R0:W2:Y:S01]  /*0270*/  SYNCS.EXCH.64 URZ, [UR8+0x30], UR6 ;  /* 0x00003006083f75b2 */ /* 0x0000a20008000100 */
[----:B------:R0:W3:Y:S01]  /*0280*/  SYNCS.EXCH.64 URZ, [UR8+0x8], UR4 ;  /* 0x00000804083f75b2 */ /* 0x0000e20008000100 */
[----:B------:R0:W4:Y:S01]  /*0290*/  SYNCS.EXCH.64 URZ, [UR8+0x38], UR6 ;  /* 0x00003806083f75b2 */ /* 0x0001220008000100 */
[----:B------:R0:W0:Y:S01]  /*02a0*/  SYNCS.EXCH.64 URZ, [UR8+0x10], UR4 ;  /* 0x00001004083f75b2 */ /* 0x0000220008000100 */
[----:B------:R0:W0:Y:S01]  /*02b0*/  SYNCS.EXCH.64 URZ, [UR8+0x40], UR6 ;  /* 0x00004006083f75b2 */ /* 0x0000220008000100 */
[----:B------:R0:W0:Y:S01]  /*02c0*/  SYNCS.EXCH.64 URZ, [UR8+0x18], UR4 ;  /* 0x00001804083f75b2 */ /* 0x0000220008000100 */
[----:B------:R0:W0:Y:S01]  /*02d0*/  SYNCS.EXCH.64 URZ, [UR8+0x48], UR6 ;  /* 0x00004806083f75b2 */ /* 0x0000220008000100 */
[----:B------:R0:W0:Y:S01]  /*02e0*/  SYNCS.EXCH.64 URZ, [UR8+0x20], UR4 ;  /* 0x00002004083f75b2 */ /* 0x0000220008000100 */
[----:B------:R0:W0:Y:S01]  /*02f0*/  SYNCS.EXCH.64 URZ, [UR8+0x50], UR6 ;  /* 0x00005006083f75b2 */ /* 0x0000220008000100 */
[----:B------:R0:W0:Y:S01]  /*0300*/  SYNCS.EXCH.64 URZ, [UR8+0x28], UR4 ;  /* 0x00002804083f75b2 */ /* 0x0000220008000100 */
[----:B------:R0:W0:Y:S01]  /*0310*/  SYNCS.EXCH.64 URZ, [UR8+0x58], UR6 ;  /* 0x00005806083f75b2 */ /* 0x0000220008000100 */
[----:B------:R-:W-:Y:S01]  /*0320*/  NOP ;  /* 0x0000000000007918 */ /* 0x000fe20000000000 */
.L_x_2:
[----:B------:R-:W5:Y:S01]  /*0330*/  SHFL.IDX PT, R6, R0, RZ, 0x1f ;  /* 0x00001fff00067589 */ /* 0x000f6200000e0000 */
[----:B------:R-:W-:Y:S01]  /*0340*/  ELECT P0, URZ, PT ;  /* 0x00000000003f782f */ /* 0x000fe20003800000 */
[----:B------:R-:W-:Y:S01]  /*0350*/  NOP ;  /* 0x0000000000007918 */ /* 0x000fe20000000000 */
[----:B------:R-:W-:Y:S01]  /*0360*/  ELECT P1, URZ, PT ;  /* 0x00000000003f782f */ /* 0x000fe20003820000 */
[----:B------:R1:W2:Y:S01]  /*0370*/  SHFL.IDX PT, R3, R0, RZ, 0x1f ;  /* 0x00001fff00037589 */ /* 0x0002a200000e0000 */
[----:B0-----:R-:W-:Y:S01]  /*0380*/  UMOV UR4, 0x20 ;  /* 0x0000002000047882 */ /* 0x001fe20000000000 */
[----:B------:R-:W-:Y:S01]  /*0390*/  UMOV UR11, 0x80 ;  /* 0x00000080000b7882 */ /* 0x000fe20000000000 */
[----:B------:R-:W-:Y:S01]  /*03a0*/  NOP ;  /* 0x0000000000007918 */ /* 0x000fe20000000000 */
[----:B------:R-:W0:Y:S01]  /*03b0*/  SHFL.IDX PT, R4, R4, RZ, 0x1f ;  /* 0x00001fff04047589 */ /* 0x000e2200000e0000 */
[C---:B------:R-:W-:Y:S01]  /*03c0*/  VIADD R34, R5.reuse, 0xffffffff ;  /* 0xffffffff05227836 */ /* 0x040fe20000000000 */
[----:B------:R-:W-:Y:S01]  /*03d0*/  ULDC.64 UR16, c[0x0][0x208] ;  /* 0x0000820000107ab9 */ /* 0x000fe20000000a00 */
[----:B------:R-:W-:-:S02]  /*03e0*/  ISETP.NE.AND P2, PT, R5, RZ, PT ;  /* 0x000000ff0500720c */ /* 0x000fc40003f45270 */
[----:B-1----:R-:W-:Y:S02]  /*03f0*/  SHF.R.S32.HI R0, RZ, 0x1f, R13 ;  /* 0x0000001fff007819 */ /* 0x002fe4000001140d */
[----:B------:R-:W-:Y:S02]  /*0400*/  ISETP.GE.U32.AND P3, PT, R34, 0x2, PT ;  /* 0x000000022200780c */ /* 0x000fe40003f66070 */
[----:B------:R-:W-:-:S04]  /*0410*/  LEA.HI R0, R0, R13, RZ, 0x7 ;  /* 0x0000000d00007211 */ /* 0x000fc800078f38ff */
[----:B------:R-:W-:Y:S02]  /*0420*/  LOP3.LUT R0, R0, 0xffffff80, RZ, 0xc0, !PT ;  /* 0xffffff8000007812 */ /* 0x000fe400078ec0ff */
[----:B-----5:R-:W-:-:S03]  /*0430*/  ISETP.NE.OR P0, PT, R6, RZ, !P0 ;  /* 0x000000ff0600720c */ /* 0x020fc60004705670 */
[----:B------:R-:W-:Y:S01]  /*0440*/  IMAD.IADD R14, R13, 0x1, -R0 ;  /* 0x000000010d0e7824 */ /* 0x000fe200078e0a00 */
[----:B--2---:R-:W-:Y:S02]  /*0450*/  ISETP.NE.OR P1, PT, R3, RZ, !P1 ;  /* 0x000000ff0300720c */ /* 0x004fe40004f25670 */
[----:B------:R-:W-:Y:S02]  /*0460*/  SHF.R.S32.HI R3, RZ, 0x1f, R2 ;  /* 0x0000001fff037819 */ /* 0x000fe40000011402 */
[----:B0-----:R-:W-:Y:S02]  /*0470*/  R2UR UR12, R4 ;  /* 0x00000000040c72ca */ /* 0x001fe400000e0000 */
[----:B------:R-:W-:-:S03]  /*0480*/  LEA.HI R3, R3, R2, RZ, 0x2 ;  /* 0x0000000203037211 */ /* 0x000fc600078f10ff */
[----:B------:R-:W-:Y:S01]  /*0490*/  VOTEU.ALL UP0, P0 ;  /* 0x00000000003f7886 */ /* 0x000fe20000000000 */
[----:B------:R-:W-:-:S03]  /*04a0*/  LOP3.LUT R3, R3, 0xfffffffc, RZ, 0xc0, !PT ;  /* 0xfffffffc03037812 */ /* 0x000fc600078ec0ff */
[----:B------:R-:W-:Y:S01]  /*04b0*/  VOTEU.ALL UP1, P1 ;  /* 0x00000000003f7886 */ /* 0x000fe20000820000 */
[----:B------:R-:W0:Y:S01]  /*04c0*/  @!UP0 S2UR UR7, SR_CgaCtaId ;  /* 0x00000000000789c3 */ /* 0x000e220000008800 */
[----:B------:R-:W-:Y:S01]  /*04d0*/  @!UP0 UMOV UR6, 0x400 ;  /* 0x0000040000068882 */ /* 0x000fe20000000000 */
[----:B------:R-:W-:-:S04]  /*04e0*/  @!UP0 UIADD3 UR4, -UR4, 0x100000, URZ ;  /* 0x0010000004048890 */ /* 0x000fc8000fffe13f */
[----:B------:R-:W-:Y:S02]  /*04f0*/  @!UP0 USHF.L.U32 UR5, UR4, 0xb, URZ ;  /* 0x0000000b04058899 */ /* 0x000fe4000800063f */
[----:B------:R-:W-:Y:S01]  /*0500*/  @!UP0 USHF.L.U32 UR4, UR4, 0x1, URZ ;  /* 0x0000000104048899 */ /* 0x000fe2000800063f */
[----:B------:R-:W-:Y:S01]  /*0510*/  IMAD.IADD R12, R2, 0x1, -R3 ;  /* 0x00000001020c7824 */ /* 0x000fe200078e0a03 */
[----:B------:R-:W-:Y:S01]  /*0520*/  @!UP1 UMOV UR9, 0x400 ;  /* 0x0000040000099882 */ /* 0x000fe20000000000 */
[----:B------:R-:W-:Y:S01]  /*0530*/  VOTEU.ALL UP2, P1 ;  /* 0x00000000003f7886 */ /* 0x000fe20000840000 */
[----:B------:R-:W-:Y:S01]  /*0540*/  VOTEU.ALL UP3, P1 ;  /* 0x00000000003f7886 */ /* 0x000fe20000860000 */
[----:B------:R-:W-:Y:S01]  /*0550*/  VOTEU.ALL UP4, P1 ;  /* 0x00000000003f7886 */ /* 0x000fe20000880000 */
[----:B------:R-:W1:Y:S01]  /*0560*/  @!UP1 S2UR UR10, SR_CgaCtaId ;  /* 0x00000000000a99c3 */ /* 0x000e620000008800 */
[----:B------:R-:W-:Y:S01]  /*0570*/  VOTEU.ALL UP5, P1 ;  /* 0x00000000003f7886 */ /* 0x000fe200008a0000 */
[----:B0-----:R-:W-:-:S02]  /*0580*/  @!UP0 ULEA UR8, UR7, UR6, 0x18 ;  /* 0x0000000607088291 */ /* 0x001fc4000f8ec03f */
[----:B------:R-:W-:-:S04]  /*0590*/  @!UP1 UIADD3 UR6, -UR11, 0x100000, URZ ;  /* 0x001000000b069890 */ /* 0x000fc8000fffe13f */
[----:B------:R-:W-:Y:S02]  /*05a0*/  @!UP1 USHF.L.U32 UR7, UR6, 0xb, URZ ;  /* 0x0000000b06079899 */ /* 0x000fe4000800063f */
[----:B------:R-:W-:Y:S01]  /*05b0*/  @!UP1 USHF.L.U32 UR6, UR6, 0x1, URZ ;  /* 0x0000000106069899 */ /* 0x000fe2000800063f */
[----:B------:R-:W-:Y:S01]  /*05c0*/  VOTEU.ALL UP0, P0 ;  /* 0x00000000003f7886 */ /* 0x000fe20000000000 */
[----:B-1----:R-:W-:Y:S01]  /*05d0*/  @!UP1 ULEA UR9, UR10, UR9, 0x18 ;  /* 0x000000090a099291 */ /* 0x002fe2000f8ec03f */
[----:B------:R-:W-:Y:S02]  /*05e0*/  VOTEU.ALL UP1, P0 ;  /* 0x00000000003f7886 */ /* 0x000fe40000020000 */
[----:B------:R-:W-:Y:S01]  /*05f0*/  ULDC.64 UR10, c[0x0][0x698] ;  /* 0x0001a600000a7ab9 */ /* 0x000fe20000000a00 */
[----:B------:R-:W-:Y:S01]  /*0600*/  ISETP.NE.AND P0, PT, R12, 0x3, PT ;  /* 0x000000030c00780c */ /* 0x000fe20003f05270 */
[----:B------:R-:W0:Y:S02]  /*0610*/  FENCE.VIEW.ASYNC.S ;  /* 0x00000000000073c6 */ /* 0x000e240000000000 */
[----:B0-----:R0:W3:Y:S01]  /*0620*/  @!UP0 SYNCS.EXCH.64 URZ, [UR8+0x90], UR4 ;  /* 0x00009004083f85b2 */ /* 0x0010e20008000100 */
[----:B------:R-:W-:-:S02]  /*0630*/  ISETP.NE.U32.AND P1, PT, RZ, UR10, PT ;  /* 0x0000000aff007c0c */ /* 0x000fc4000bf25070 */
[----:B------:R-:W-:Y:S02]  /*0640*/  ISETP.EQ.OR P0, PT, R12, RZ, !P0 ;  /* 0x000000ff0c00720c */ /* 0x000fe40004702670 */
[----:B------:R-:W-:Y:S02]  /*0650*/  ISETP.NE.AND.EX P1, PT, RZ, UR11, PT, P1 ;  /* 0x0000000bff007c0c */ /* 0x000fe4000bf25310 */
[----:B------:R-:W-:-:S04]  /*0660*/  ISETP.EQ.AND P0, PT, R5, RZ, P0 ;  /* 0x000000ff0500720c */ /* 0x000fc80000702270 */
[----:B------:R-:W-:-:S04]  /*0670*/  SEL R7, RZ, 0x1, !P0 ;  /* 0x00000001ff077807 */ /* 0x000fc80004000000 */
[----:B------:R-:W-:Y:S01]  /*0680*/  SEL R7, R7, 0x2, P3 ;  /* 0x0000000207077807 */ /* 0x000fe20001800000 */
[----:B------:R0:W3:Y:S01]  /*0690*/  @!UP1 SYNCS.EXCH.64 URZ, [UR8+0x98], UR4 ;  /* 0x00009804083f95b2 */ /* 0x0000e20008000100 */
[----:B------:R-:W-:Y:S01]  /*06a0*/  NOP ;  /* 0x0000000000007918 */ /* 0x000fe20000000000 */
[----:B------:R0:W3:Y:S01]  /*06b0*/  @!UP2 SYNCS.EXCH.64 URZ, [UR9+0x70], UR6 ;  /* 0x00007006093fa5b2 */ /* 0x0000e20008000100 */
[----:B------:R0:W3:Y:S01]  /*06c0*/  @!UP3 SYNCS.EXCH.64 URZ, [UR9+0x78], UR6 ;  /* 0x00007806093fb5b2 */ /* 0x0000e20008000100 */
[----:B------:R0:W3:Y:S01]  /*06d0*/  @!UP4 SYNCS.EXCH.64 URZ, [UR9+0x80], UR6 ;  /* 0x00008006093fc5b2 */ /* 0x0000e20008000100 */
[----:B------:R0:W3:Y:S01]  /*06e0*/  @!UP5 SYNCS.EXCH.64 URZ, [UR9+0x88], UR6 ;  /* 0x00008806093fd5b2 */ /* 0x0000e20008000100 */
[----:B------:R-:W-:Y:S01]  /*06f0*/  NOP ;  /* 0x0000000000007918 */ /* 0x000fe20000000000 */
[----:B---34-:R-:W-:Y:S06]  /*0700*/  BAR.SYNC.DEFER_BLOCKING 0x0 ;  /* 0x0000000000007b1d */ /* 0x018fec0000010000 */
[----:B0-----:R-:W-:Y:S05]  /*0710*/  @!P1 BRA `(.L_x_3) ;  /* 0x00000000001c9947 */ /* 0x001fea0003800000 */
[----:B------:R-:W0:Y:S02]  /*0720*/  LDC.64 R2, c[0x0][0x698] ;  /* 0x0001a600ff027b82 */ /* 0x000e240000000a00 */
[----:B0-----:R-:W2:Y:S02]  /*0730*/  LDG.E.64 R2, desc[UR16][R2.64] ;  /* 0x0000001002027981 */ /* 0x001ea4000c1e1b00 */
[----:B--2---:R-:W-:-:S04]  /*0740*/  ISETP.NE.U32.AND P0, PT, R2, RZ, PT ;  /* 0x000000ff0200720c */ /* 0x004fc80003f05070 */
[----:B------:R-:W-:-:S13]  /*0750*/  ISETP.NE.AND.EX P0, PT, R3, RZ, PT, P0 ;  /* 0x000000ff0300720c */ /* 0x000fda0003f05300 */
[----:B------:R-:W-:Y:S05]  /*0760*/  @!P0 BRA `(.L_x_3) ;  /* 0x0000000000088947 */ /* 0x000fea0003800000 */
[----:B------:R2:W5:Y:S01]  /*0770*/  LD.E R11, desc[UR16][R2.64] ;  /* 0x00000010020b7980 */ /* 0x000562000c101900 */
[----:B------:R-:W-:Y:S05]  /*0780*/  BRA `(.L_x_4) ;  /* 0x0000000000207947 */ /* 0x000fea0003800000 */
.L_x_3:
[----:B------:R-:W-:Y:S02]  /*0790*/  ULDC.64 UR4, c[0x0][0x688] ;  /* 0x0001a20000047ab9 */ /* 0x000fe40000000a00 */
[----:B------:R-:W-:-:S04]  /*07a0*/  ISETP.NE.U32.AND P0, PT, RZ, UR4, PT ;  /* 0x00000004ff007c0c */ /* 0x000fc8000bf05070 */
[----:B------:R-:W-:-:S13]  /*07b0*/  ISETP.NE.AND.EX P0, PT, RZ, UR5, PT, P0 ;  /* 0x00000005ff007c0c */ /* 0x000fda000bf05300 */
[----:B------:R-:W-:Y:S05]  /*07c0*/  @!P0 BRA `(.L_x_5) ;  /* 0x00000000000c8947 */ /* 0x000fea0003800000 */
[----:B------:R-:W0:Y:S02]  /*07d0*/  LDC.64 R2, c[0x0][0x688] ;  /* 0x0001a200ff027b82 */ /* 0x000e240000000a00 */
[----:B0-----:R1:W5:Y:S01]  /*07e0*/  LDG.E R11, desc[UR16][R2.64] ;  /* 0x00000010020b7981 */ /* 0x001362000c1e1900 */
[----:B------:R-:W-:Y:S05]  /*07f0*/  BRA `(.L_x_4) ;  /* 0x0000000000047947 */ /* 0x000fea0003800000 */
.L_x_5:
[----:B------:R-:W0:Y:S02]  /*0800*/  LDC R11, c[0x0][0x680] ;  /* 0x0001a000ff0b7b82 */ /* 0x000e240000000800 */
.L_x_4:
[----:B------:R-:W-:Y:S02]  /*0810*/  ULDC.64 UR4, c[0x0][0x6a0] ;  /* 0x0001a80000047ab9 */ /* 0x000fe40000000a00 */
[----:B------:R-:W-:-:S04]  /*0820*/  ISETP.NE.U32.AND P0, PT, RZ, UR4, PT ;  /* 0x00000004ff007c0c */ /* 0x000fc8000bf05070 */
[----:B------:R-:W-:-:S13]  /*0830*/  ISETP.NE.AND.EX P0, PT, RZ, UR5, PT, P0 ;  /* 0x00000005ff007c0c */ /* 0x000fda000bf05300 */
[----:B------:R-:W-:Y:S05]  /*0840*/  @!P0 BRA `(.L_x_6) ;  /* 0x00000000001c8947 */ /* 0x000fea0003800000 */
[----:B-12---:R-:W1:Y:S02]  /*0850*/  LDC.64 R2, c[0x0][0x6a0] ;  /* 0x0001a800ff027b82 */ /* 0x006e640000000a00 */
[----:B-1----:R-:W2:Y:S02]  /*0860*/  LDG.E.64 R2, desc[UR16][R2.64] ;  /* 0x0000001002027981 */ /* 0x002ea4000c1e1b00 */
[----:B--2---:R-:W-:-:S04]  /*0870*/  ISETP.NE.U32.AND P0, PT, R2, RZ, PT ;  /* 0x000000ff0200720c */ /* 0x004fc80003f05070 */
[----:B------:R-:W-:-:S13]  /*0880*/  ISETP.NE.AND.EX P0, PT, R3, RZ, PT, P0 ;  /* 0x000000ff0300720c */ /* 0x000fda0003f05300 */
[----:B------:R-:W-:Y:S05]  /*0890*/  @!P0 BRA `(.L_x_6) ;  /* 0x0000000000088947 */ /* 0x000fea0003800000 */
[----:B------:R1:W5:Y:S01]  /*08a0*/  LD.E R10, desc[UR16][R2.64] ;  /* 0x00000010020a7980 */ /* 0x000362000c101900 */
[----:B------:R-:W-:Y:S05]  /*08b0*/  BRA `(.L_x_7) ;  /* 0x0000000000207947 */ /* 0x000fea0003800000 */
.L_x_6:
[----:B------:R-:W-:Y:S02]  /*08c0*/  ULDC.64 UR4, c[0x0][0x690] ;  /* 0x0001a40000047ab9 */ /* 0x000fe40000000a00 */
[----:B------:R-:W-:-:S04]  /*08d0*/  ISETP.NE.U32.AND P0, PT, RZ, UR4, PT ;  /* 0x00000004ff007c0c */ /* 0x000fc8000bf05070 */
[----:B------:R-:W-:-:S13]  /*08e0*/  ISETP.NE.AND.EX P0, PT, RZ, UR5, PT, P0 ;  /* 0x00000005ff007c0c */ /* 0x000fda000bf05300 */
[----:B------:R-:W-:Y:S05]  /*08f0*/  @!P0 BRA `(.L_x_8) ;  /* 0x00000000000c8947 */ /* 0x000fea0003800000 */
[----:B-12---:R-:W1:Y:S02]  /*0900*/  LDC.64 R2, c[0x0][0x690] ;  /* 0x0001a400ff027b82 */ /* 0x006e640000000a00 */
[----:B-1----:R4:W5:Y:S01]  /*0910*/  LDG.E R10, desc[UR16][R2.64] ;  /* 0x00000010020a7981 */ /* 0x002962000c1e1900 */
[----:B------:R-:W-:Y:S05]  /*0920*/  BRA `(.L_x_7) ;  /* 0x0000000000047947 */ /* 0x000fea0003800000 */
.L_x_8:
[----:B------:R-:W3:Y:S02]  /*0930*/  LDC R10, c[0x0][0x684] ;  /* 0x0001a100ff0a7b82 */ /* 0x000ee40000000800 */
.L_x_7:
[----:B------:R-:W0:Y:S01]  /*0940*/  LDC R0, c[0x0][0x75c] ;  /* 0x0001d700ff007b82 */ /* 0x000e220000000800 */
[----:B------:R-:W1:Y:S01]  /*0950*/  S2R R22, SR_CTAID.Y ;  /* 0x0000000000167919 */ /* 0x000e620000002600 */
[----:B------:R-:W-:Y:S01]  /*0960*/  ULDC UR8, c[0x0][0x604] ;  /* 0x0001810000087ab9 */ /* 0x000fe20000000800 */
[----:B------:R-:W-:Y:S01]  /*0970*/  ISETP.NE.AND P0, PT, R5, 0x2, PT ;  /* 0x000000020500780c */ /* 0x000fe20003f05270 */
[----:B------:R-:W-:Y:S01]  /*0980*/  UIADD3 UR8, UR8, 0x1f, URZ ;  /* 0x0000001f08087890 */ /* 0x000fe2000fffe03f */
[----:B------:R-:W3:Y:S01]  /*0990*/  S2R R16, SR_CTAID.X ;  /* 0x0000000000107919 */ /* 0x000ee20000002500 */
[----:B------:R-:W-:Y:S01]  /*09a0*/  IMAD.MOV.U32 R17, RZ, RZ, RZ ;  /* 0x000000ffff117224 */ /* 0x000fe200078e00ff */
[----:B------:R-:W-:Y:S01]  /*09b0*/  UMOV UR5, URZ ;  /* 0x0000003f00057c82 */ /* 0x000fe20008000000 */
[----:B------:R-:W-:Y:S01]  /*09c0*/  USHF.R.S32.HI UR9, URZ, 0x1f, UR8 ;  /* 0x0000001f3f097899 */ /* 0x000fe20008011408 */
[----:B------:R-:W-:Y:S01]  /*09d0*/  UMOV UR4, URZ ;  /* 0x0000003f00047c82 */ /* 0x000fe20008000000 */
[----:B------:R-:W-:-:S02]  /*09e0*/  ULDC.64 UR10, c[0x0][0x750] ;  /* 0x0001d400000a7ab9 */ /* 0x000fc40000000a00 */
[----:B------:R-:W-:Y:S01]  /*09f0*/  ULEA.HI UR9, UR9, UR8, URZ, 0x5 ;  /* 0x0000000809097291 */ /* 0x000fe2000f8f283f */
[----:B0-----:R-:W-:-:S13]  /*0a00*/  ISETP.NE.AND P3, PT, R0, 0x1, PT ;  /* 0x000000010000780c */ /* 0x001fda0003f65270 */
[----:B------:R-:W3:Y:S01]  /*0a10*/  @P3 LDC R15, c[0x0][0x10] ;  /* 0x00000400ff0f3b82 */ /* 0x000ee20000000800 */
[----:B-12-4-:R-:W-:Y:S02]  /*0a20*/  @P3 IMAD.MOV.U32 R2, RZ, RZ, R22 ;  /* 0x000000ffff023224 */ /* 0x016fe400078e0016 */
[----:B------:R-:W-:Y:S02]  /*0a30*/  @P3 IMAD.MOV.U32 R3, RZ, RZ, RZ ;  /* 0x000000ffff033224 */ /* 0x000fe400078e00ff */
[----:B------:R-:W-:-:S03]  /*0a40*/  @P3 IMAD.MOV.U32 R5, RZ, RZ, RZ ;  /* 0x000000ffff053224 */ /* 0x000fc600078e00ff */
[----:B------:R-:W0:Y:S01]  /*0a50*/  @!P3 LDC R9, c[0x0][0xc] ;  /* 0x00000300ff09bb82 */ /* 0x000e220000000800 */
[----:B------:R-:W-:Y:S01]  /*0a60*/  ULDC UR6, c[0x0][0xc] ;  /* 0x0000030000067ab9 */ /* 0x000fe20000000800 */
[----:B------:R-:W-:Y:S02]  /*0a70*/  ULDC UR7, c[0x0][0x10] ;  /* 0x0000040000077ab9 */ /* 0x000fe40000000800 */
[----:B------:R-:W-:-:S04]  /*0a80*/  UIMAD.WIDE.U32 UR6, UR6, UR7, URZ ;  /* 0x00000007060672a5 */ /* 0x000fc8000f8e003f */
[----:B------:R-:W1:Y:S01]  /*0a90*/  LDC R8, c[0x0][0x14] ;  /* 0x00000500ff087b82 */ /* 0x000e620000000800 */
[----:B---3--:R-:W-:-:S04]  /*0aa0*/  @P3 IMAD.WIDE.U32 R2, R16, R15, R2 ;  /* 0x0000000f10023225 */ /* 0x008fc800078e0002 */
[----:B------:R-:W-:Y:S02]  /*0ab0*/  @P3 IMAD.IADD R3, R3, 0x1, R5 ;  /* 0x0000000103033824 */ /* 0x000fe400078e0205 */
[----:B0-----:R-:W-:-:S04]  /*0ac0*/  @!P3 IMAD.WIDE.U32 R4, R9, R22, R16 ;  /* 0x000000160904b225 */ /* 0x001fc800078e0010 */
[----:B------:R-:W-:Y:S02]  /*0ad0*/  @!P3 IMAD.MOV.U32 R2, RZ, RZ, R4 ;  /* 0x000000ffff02b224 */ /* 0x000fe400078e0004 */
[----:B------:R-:W-:Y:S02]  /*0ae0*/  @!P3 IMAD.MOV.U32 R3, RZ, RZ, R5 ;  /* 0x000000ffff03b224 */ /* 0x000fe400078e0005 */
[C---:B-1----:R-:W-:Y:S02]  /*0af0*/  IMAD R15, R8.reuse, UR7, RZ ;  /* 0x00000007080f7c24 */ /* 0x042fe4000f8e02ff */
[----:B------:R-:W-:Y:S01]  /*0b00*/  IMAD.WIDE.U32 R8, R8, UR6, RZ ;  /* 0x0000000608087c25 */ /* 0x000fe2000f8e00ff */
[----:B------:R-:W-:-:S03]  /*0b10*/  USHF.R.S32.HI UR6, URZ, 0x5, UR9 ;  /* 0x000000053f067899 */ /* 0x000fc60008011409 */
[----:B------:R-:W-:Y:S01]  /*0b20*/  IMAD.IADD R0, R9, 0x1, R15 ;  /* 0x0000000109007824 */ /* 0x000fe200078e020f */
[----:B------:R-:W-:Y:S08]  /*0b30*/  @P0 BRA `(.L_x_9) ;  /* 0x0000000000200947 */ /* 0x000ff00003800000 */
[----:B------:R-:W-:Y:S01]  /*0b40*/  UISETP.GE.U32.AND UP0, UPT, UR6, 0x6, UPT ;  /* 0x000000060600788c */ /* 0x000fe2000bf06070 */
[----:B------:R-:W-:Y:S01]  /*0b50*/  IADD3 R2, P0, R2, R8, RZ ;  /* 0x0000000802027210 */ /* 0x000fe20007f1e0ff */
[----:B------:R-:W-:-:S04]  /*0b60*/  UIMAD.WIDE.U32 UR4, UR6, -0x55555555, URZ ;  /* 0xaaaaaaab060478a5 */ /* 0x000fc8000f8e003f */
[----:B------:R-:W-:Y:S01]  /*0b70*/  USHF.R.U32.HI UR5, URZ, 0x2, UR5 ;  /* 0x000000023f057899 */ /* 0x000fe20008011605 */
[----:B------:R-:W-:Y:S02]  /*0b80*/  IMAD.X R3, R0, 0x1, R3, P0 ;  /* 0x0000000100037824 */ /* 0x000fe400000e0603 */
[----:B------:R-:W-:Y:S02]  /*0b90*/  UMOV UR4, URZ ;  /* 0x0000003f00047c82 */ /* 0x000fe40008000000 */
[----:B------:R-:W-:Y:S02]  /*0ba0*/  @UP0 ULOP3.LUT UR4, UR5, 0x1, URZ, 0xc0, !UPT ;  /* 0x0000000105040892 */ /* 0x000fe4000f8ec03f */
[----:B------:R-:W-:-:S12]  /*0bb0*/  UIMAD UR5, UR5, -0x6, UR6 ;  /* 0xfffffffa050578a4 */ /* 0x000fd8000f8e0206 */
.L_x_9:
[----:B------:R-:W-:Y:S01]  /*0bc0*/  ISETP.GE.U32.AND P0, PT, R2, UR10, PT ;  /* 0x0000000a02007c0c */ /* 0x000fe2000bf06070 */
[----:B------:R-:W-:Y:S01]  /*0bd0*/  IMAD.MOV.U32 R6, RZ, RZ, -0x1 ;  /* 0xffffffffff067424 */ /* 0x000fe200078e00ff */
[----:B------:R-:W-:Y:S01]  /*0be0*/  PRMT R15, RZ, 0x7610, R15 ;  /* 0x00007610ff0f7816 */ /* 0x000fe2000000000f */
[----:B------:R-:W-:Y:S01]  /*0bf0*/  IMAD.MOV.U32 R5, RZ, RZ, -0x1 ;  /* 0xffffffffff057424 */ /* 0x000fe200078e00ff */
[----:B------:R-:W-:Y:S01]  /*0c00*/  ISETP.GE.U32.AND.EX P0, PT, R3, UR11, PT, P0 ;  /* 0x0000000b03007c0c */ /* 0x000fe2000bf06100 */
[----:B------:R-:W-:-:S12]  /*0c10*/  IMAD.MOV.U32 R4, RZ, RZ, -0x1 ;  /* 0xffffffffff047424 */ /* 0x000fd800078e00ff */
[----:B------:R-:W-:Y:S05]  /*0c20*/  @P0 BRA `(.L_x_10) ;  /* 0x00000004005c0947 */ /* 0x000fea0003800000 */
[----:B------:R-:W0:Y:S01]  /*0c30*/  LDC.64 R24, c[0x0][0x728] ;  /* 0x0001ca00ff187b82 */ /* 0x000e220000000a00 */
[----:B------:R-:W-:Y:S02]  /*0c40*/  IMAD.MOV.U32 R4, RZ, RZ, R2 ;  /* 0x000000ffff047224 */ /* 0x000fe400078e0002 */
[----:B------:R-:W-:-:S05]  /*0c50*/  IMAD.MOV.U32 R5, RZ, RZ, R3 ;  /* 0x000000ffff057224 */ /* 0x000fca00078e0003 */
[----:B------:R-:W1:Y:S08]  /*0c60*/  LDC R6, c[0x0][0x730] ;  /* 0x0001cc00ff067b82 */ /* 0x000e700000000800 */
[----:B------:R-:W2:Y:S01]  /*0c70*/  LDC.64 R26, c[0x0][0x720] ;  /* 0x0001c800ff1a7b82 */ /* 0x000ea20000000a00 */
[----:B0-----:R-:W-:-:S04]  /*0c80*/  ISETP.NE.U32.AND P0, PT, R24, RZ, PT ;  /* 0x000000ff1800720c */ /* 0x001fc80003f05070 */
[----:B------:R-:W-:-:S13]  /*0c90*/  ISETP.NE.AND.EX P0, PT, R25, RZ, PT, P0 ;  /* 0x000000ff1900720c */ /* 0x000fda0003f05300 */
[----:B-12---:R-:W-:Y:S05]  /*0ca0*/  @!P0 BRA `(.L_x_11) ;  /* 0x0000000000288947 */ /* 0x006fea0003800000 */
[----:B------:R-:W0:Y:S02]  /*0cb0*/  LDC R15, c[0x0][0x734] ;  /* 0x0001cd00ff0f7b82 */ /* 0x000e240000000800 */
[----:B0-----:R-:W-:-:S05]  /*0cc0*/  IADD3 R15, P0, R2, R15, RZ ;  /* 0x0000000f020f7210 */ /* 0x001fca0007f1e0ff */
[----:B------:R-:W-:-:S04]  /*0cd0*/  IMAD.X R23, RZ, RZ, R3, P0 ;  /* 0x000000ffff177224 */ /* 0x000fc800000e0603 */
[----:B------:R-:W-:-:S04]  /*0ce0*/  IMAD.WIDE.U32 R4, R23, R24, RZ ;  /* 0x0000001817047225 */ /* 0x000fc800078e00ff */
[----:B------:R-:W-:-:S04]  /*0cf0*/  IMAD.WIDE.U32 R18, P0, R15, R25, R4 ;  /* 0x000000190f127225 */ /* 0x000fc80007800004 */
[----:B------:R-:W-:-:S04]  /*0d00*/  IMAD.WIDE.U32 R4, R15, R24, RZ ;  /* 0x000000180f047225 */ /* 0x000fc800078e00ff */
[----:B------:R-:W-:Y:S01]  /*0d10*/  IMAD.X R21, RZ, RZ, RZ, P0 ;  /* 0x000000ffff157224 */ /* 0x000fe200000e06ff */
[----:B------:R-:W-:Y:S01]  /*0d20*/  IADD3 RZ, P0, R5, R18, RZ ;  /* 0x0000001205ff7210 */ /* 0x000fe20007f1e0ff */
[----:B------:R-:W-:-:S04]  /*0d30*/  IMAD.MOV.U32 R20, RZ, RZ, R19 ;  /* 0x000000ffff147224 */ /* 0x000fc800078e0013 */
[----:B------:R-:W-:-:S08]  /*0d40*/  IMAD.WIDE.U32.X R4, R23, R25, R20, P0 ;  /* 0x0000001917047225 */ /* 0x000fd000000e0414 */
.L_x_11:
[-CC-:B------:R-:W-:Y:S01]  /*0d50*/  SHF.R.U64 R33, R4, R6.reuse, R5.reuse ;  /* 0x0000000604217219 */ /* 0x180fe20000001205 */
[----:B------:R-:W0:Y:S01]  /*0d60*/  LDC.64 R28, c[0x0][0x740] ;  /* 0x0001d000ff1c7b82 */ /* 0x000e220000000a00 */
[----:B------:R-:W-:Y:S01]  /*0d70*/  SHF.R.U32.HI R5, RZ, R6, R5 ;  /* 0x00000006ff057219 */ /* 0x000fe20000011605 */
[----:B------:R-:W-:Y:S01]  /*0d80*/  ULDC UR7, c[0x0][0x150] ;  /* 0x0000540000077ab9 */ /* 0x000fe20000000800 */
[----:B------:R-:W-:Y:S02]  /*0d90*/  IADD3 R17, P0, RZ, -R33, RZ ;  /* 0x80000021ff117210 */ /* 0x000fe40007f1e0ff */
[----:B------:R-:W-:-:S03]  /*0da0*/  I2FP.F32.U32 R4, R16 ;  /* 0x0000001000047245 */ /* 0x000fc60000201000 */
[----:B------:R-:W-:Y:S01]  /*0db0*/  IMAD.X R19, RZ, RZ, ~R5, P0 ;  /* 0x000000ffff137224 */ /* 0x000fe200000e0e05 */
[----:B------:R-:W1:Y:S01]  /*0dc0*/  LDC R20, c[0x0][0x718] ;  /* 0x0001c600ff147b82 */ /* 0x000e620000000800 */
[----:B------:R-:W-:Y:S01]  /*0dd0*/  FMUL R6, R4, UR7 ;  /* 0x0000000704067c20 */ /* 0x000fe20008400000 */
[----:B------:R-:W-:Y:S01]  /*0de0*/  IMAD.WIDE.U32 R4, R17, R26, R2 ;  /* 0x0000001a11047225 */ /* 0x000fe200078e0002 */
[----:B------:R-:W-:-:S03]  /*0df0*/  ULDC UR7, c[0x0][0x154] ;  /* 0x0000550000077ab9 */ /* 0x000fc60000000800 */
[----:B------:R-:W-:Y:S01]  /*0e00*/  IMAD R18, R19, R26, RZ ;  /* 0x0000001a13127224 */ /* 0x000fe200078e02ff */
[----:B------:R-:W2:Y:S01]  /*0e10*/  F2I.U32.TRUNC.NTZ R6, R6 ;  /* 0x0000000600067305 */ /* 0x000ea2000020f000 */
[----:B------:R-:W3:Y:S01]  /*0e20*/  LDC R15, c[0x0][0x144] ;  /* 0x00005100ff0f7b82 */ /* 0x000ee20000000800 */
[----:B------:R-:W-:Y:S02]  /*0e30*/  IMAD.MOV.U32 R19, RZ, RZ, -0x1 ;  /* 0xffffffffff137424 */ /* 0x000fe400078e00ff */
[----:B------:R-:W-:-:S04]  /*0e40*/  IMAD R17, R17, R27, R18 ;  /* 0x0000001b11117224 */ /* 0x000fc800078e0212 */
[----:B------:R-:W-:Y:S01]  /*0e50*/  IMAD.IADD R17, R5, 0x1, R17 ;  /* 0x0000000105117824 */ /* 0x000fe200078e0211 */
[----:B------:R-:W4:Y:S01]  /*0e60*/  LDC R26, c[0x0][0x708] ;  /* 0x0001c200ff1a7b82 */ /* 0x000f220000000800 */
[----:B0-----:R-:W-:-:S04]  /*0e70*/  ISETP.NE.U32.AND P0, PT, R28, RZ, PT ;  /* 0x000000ff1c00720c */ /* 0x001fc80003f05070 */
[----:B------:R-:W-:Y:S01]  /*0e80*/  ISETP.NE.AND.EX P0, PT, R29, RZ, PT, P0 ;  /* 0x000000ff1d00720c */ /* 0x000fe20003f05300 */
[----:B--2---:R-:W-:Y:S02]  /*0e90*/  IMAD.MOV R5, RZ, RZ, -R6 ;  /* 0x000000ffff057224 */ /* 0x004fe400078e0a06 */
[----:B------:R-:W0:Y:S01]  /*0ea0*/  LDC R18, c[0x0][0x758] ;  /* 0x0001d600ff127b82 */ /* 0x000e220000000800 */
[-CC-:B-1----:R-:W-:Y:S02]  /*0eb0*/  SHF.R.U64 R24, R4, R20.reuse, R17.reuse ;  /* 0x0000001404187219 */ /* 0x182fe40000001211 */
[----:B------:R-:W-:Y:S02]  /*0ec0*/  SHF.R.U32.HI R17, RZ, R20, R17 ;  /* 0x00000014ff117219 */ /* 0x000fe40000011611 */
[----:B------:R-:W-:-:S03]  /*0ed0*/  I2FP.F32.U32 R4, R22 ;  /* 0x0000001600047245 */ /* 0x000fc60000201000 */
[----:B------:R-:W1:Y:S01]  /*0ee0*/  LDC R23, c[0x0][0x148] ;  /* 0x00005200ff177b82 */ /* 0x000e620000000800 */
[----:B---3--:R-:W-:Y:S02]  /*0ef0*/  IMAD R6, R15, R5, R16 ;  /* 0x000000050f067224 */ /* 0x008fe400078e0210 */
[----:B------:R-:W-:-:S04]  /*0f00*/  FMUL R5, R4, UR7 ;  /* 0x0000000704057c20 */ /* 0x000fc80008400000 */
[----:B------:R2:W3:Y:S01]  /*0f10*/  F2I.U32.TRUNC.NTZ R21, R5 ;  /* 0x0000000500157305 */ /* 0x0004e2000020f000 */
[----:B------:R-:W1:Y:S01]  /*0f20*/  LDC R27, c[0x0][0x700] ;  /* 0x0001c000ff1b7b82 */ /* 0x000e620000000800 */
[-CC-:B----4-:R-:W-:Y:S02]  /*0f30*/  SHF.R.U64 R35, R24, R26.reuse, R17.reuse ;  /* 0x0000001a18237219 */ /* 0x190fe40000001211 */
[----:B------:R-:W-:Y:S01]  /*0f40*/  SHF.R.U32.HI R15, RZ, R26, R17 ;  /* 0x0000001aff0f7219 */ /* 0x000fe20000011611 */
[----:B------:R-:W-:-:S04]  /*0f50*/  IMAD.MOV.U32 R17, RZ, RZ, 0x1 ;  /* 0x00000001ff117424 */ /* 0x000fc800078e00ff */
[----:B------:R-:W4:Y:S01]  /*0f60*/  LDC R30, c[0x0][0x748] ;  /* 0x0001d200ff1e7b82 */ /* 0x000f220000000800 */
[-C--:B0-----:R-:W-:Y:S02]  /*0f70*/  SHF.L.U32 R4, R19, R18.reuse, RZ ;  /* 0x0000001213047219 */ /* 0x081fe400000006ff */
[-CC-:B------:R-:W-:Y:S02]  /*0f80*/  SHF.R.U64 R26, R35, R18.reuse, R15.reuse ;  /* 0x00000012231a7219 */ /* 0x180fe4000000120f */
[----:B------:R-:W-:Y:S02]  /*0f90*/  SHF.R.U32.HI R25, RZ, R18, R15 ;  /* 0x00000012ff197219 */ /* 0x000fe4000001160f */
[----:B------:R-:W-:Y:S01]  /*0fa0*/  LOP3.LUT R20, RZ, R4, RZ, 0x33, !PT ;  /* 0x00000004ff147212 */ /* 0x000fe200078e33ff */
[----:B------:R-:W0:Y:S01]  /*0fb0*/  LDC R31, c[0x0][0x738] ;  /* 0x0001ce00ff1f7b82 */ /* 0x000e220000000800 */
[----:B------:R-:W-:Y:S01]  /*0fc0*/  SHF.L.U32 R15, R17, R18, RZ ;  /* 0x00000012110f7219 */ /* 0x000fe200000006ff */
[----:B------:R-:W-:-:S02]  /*0fd0*/  IMAD.MOV.U32 R4, RZ, RZ, R26 ;  /* 0x000000ffff047224 */ /* 0x000fc400078e001a */
[----:B--2---:R-:W-:-:S04]  /*0fe0*/  IMAD.MOV.U32 R5, RZ, RZ, R25 ;  /* 0x000000ffff057224 */ /* 0x004fc800078e0019 */
[----:B------:R-:W2:Y:S01]  /*0ff0*/  LDC R32, c[0x0][0x710] ;  /* 0x0001c400ff207b82 */ /* 0x000ea20000000800 */
[----:B---3--:R-:W-:Y:S05]  /*1000*/  @!P0 BRA `(.L_x_12) ;  /* 0x0000000000288947 */ /* 0x008fea0003800000 */
[----:B------:R-:W3:Y:S02]  /*1010*/  LDC R19, c[0x0][0x74c] ;  /* 0x0001d300ff137b82 */ /* 0x000ee40000000800 */
[----:B---3--:R-:W-:-:S05]  /*1020*/  IADD3 R19, P0, R26, R19, RZ ;  /* 0x000000131a137210 */ /* 0x008fca0007f1e0ff */
        /* <DEDUP_REMOVED lines=8> */
.L_x_12:
[----:B----4-:R-:W-:Y:S01]  /*10b0*/  SHF.R.U64 R4, R4, R30, R5 ;  /* 0x0000001e04047219 */ /* 0x010fe20000001205 */
[----:B-1----:R-:W-:Y:S01]  /*10c0*/  VIADD R5, R27, 0xffffffff ;  /* 0xffffffff1b057836 */ /* 0x002fe20000000000 */
[----:B------:R-:W-:Y:S01]  /*10d0*/  LOP3.LUT R20, R35, R20, RZ, 0xc0, !PT ;  /* 0x0000001423147212 */ /* 0x000fe200078ec0ff */
[----:B------:R-:W-:Y:S02]  /*10e0*/  IMAD.MOV R21, RZ, RZ, -R21 ;  /* 0x000000ffff157224 */ /* 0x000fe400078e0a15 */
[----:B------:R-:W-:Y:S01]  /*10f0*/  IMAD.MOV R16, RZ, RZ, -R4 ;  /* 0x000000ffff107224 */ /* 0x000fe200078e0a04 */
[----:B------:R-:W-:Y:S01]  /*1100*/  LOP3.LUT R5, R24, R5, RZ, 0xc0, !PT ;  /* 0x0000000518057212 */ /* 0x000fe200078ec0ff */
[----:B------:R-:W-:Y:S02]  /*1110*/  IMAD R15, R15, R4, R20 ;  /* 0x000000040f0f7224 */ /* 0x000fe400078e0214 */
[----:B------:R-:W-:Y:S02]  /*1120*/  @P3 IMAD R6, R23, R21, R22 ;  /* 0x0000001517063224 */ /* 0x000fe400078e0216 */
[----:B0-----:R-:W-:-:S02]  /*1130*/  IMAD R4, R16, R31, R26 ;  /* 0x0000001f10047224 */ /* 0x001fc400078e021a */
[----:B--2---:R-:W-:Y:S02]  /*1140*/  IMAD R6, R15, R32, R6 ;  /* 0x000000200f067224 */ /* 0x004fe400078e0206 */
[----:B------:R-:W-:Y:S02]  /*1150*/  IMAD R17, R4, R27, R5 ;  /* 0x0000001b04117224 */ /* 0x000fe400078e0205 */
[----:B------:R-:W-:Y:S02]  /*1160*/  IMAD.MOV.U32 R15, RZ, RZ, 0x1 ;  /* 0x00000001ff0f7424 */ /* 0x000fe400078e00ff */
[----:B------:R-:W-:Y:S01]  /*1170*/  IMAD.MOV.U32 R4, RZ, RZ, R33 ;  /* 0x000000ffff047224 */ /* 0x000fe200078e0021 */
[----:B------:R-:W-:Y:S02]  /*1180*/  SEL R5, R17, R6, !P3 ;  /* 0x0000000611057207 */ /* 0x000fe40005800000 */
[----:B------:R-:W-:-:S07]  /*1190*/  SEL R6, R6, R17, !P3 ;  /* 0x0000001106067207 */ /* 0x000fce0005800000 */
.L_x_10:
[----:B------:R-:W-:Y:S05]  /*11a0*/  @!P2 BRA `(.L_x_13) ;  /* 0x000000a40084a947 */ /* 0x000fea0003800000 */
[----:B------:R-:W-:-:S13]  /*11b0*/  ISETP.GT.U32.AND P0, PT, R34, 0x1, PT ;  /* 0x000000012200780c */ /* 0x000fda0003f04070 */
[----:B------:R-:W-:Y:S05]  /*11c0*/  @P0 EXIT ;  /* 0x000000000000094d */ /* 0x000fea0003800000 */
.L_x_14:
[----:B------:R-:W-:-:S08]  /*11d0*/  NOP ;  /* 0x0000000000007918 */ /* 0x000fd00000000000 */
[----:B------:R-:W0:Y:S02]  /*11e0*/  USETMAXREG.TRY_ALLOC.CTAPOOL UP0, 0xe8 ;  /* 0x000000e8000079c8 */ /* 0x000e240008000600 */
[----:B0-----:R-:W-:-:S13]  /*11f0*/  PLOP3.LUT P0, PT, PT, PT, UP0, 0x80, 0x0 ;  /* 0x000000000000781c */ /* 0x001fda0003f0f008 */
[----:B------:R-:W-:Y:S05]  /*1200*/  @!P0 BRA `(.L_x_14) ;  /* 0xfffffffc00f08947 */ /* 0x000fea000383ffff */
[----:B------:R-:W-:-:S13]  /*1210*/  LOP3.LUT P0, RZ, R15, 0xff, RZ, 0xc0, !PT ;  /* 0x000000ff0fff7812 */ /* 0x000fda000780c0ff */
[----:B------:R-:W-:Y:S05]  /*1220*/  @!P0 EXIT ;  /* 0x000000000000894d */ /* 0x000fea0003800000 */
[----:B------:R-:W-:Y:S01]  /*1230*/  SHF.R.S32.HI R13, RZ, 0x1f, R14 ;  /* 0x0000001fff0d7819 */ /* 0x000fe2000001140e */
[----:B------:R-:W0:Y:S01]  /*1240*/  S2UR UR8, SR_CgaCtaId ;  /* 0x00000000000879c3 */ /* 0x000e220000008800 */
[-C--:B------:R-:W-:Y:S01]  /*1250*/  LEA.HI R12, R14, R14.reuse, RZ, 0x1 ;  /* 0x0000000e0e0c7211 */ /* 0x080fe200078f08ff */
[----:B------:R-:W-:Y:S01]  /*1260*/  UIADD3 UR9, UR12, -0x1, URZ ;  /* 0xffffffff0c097890 */ /* 0x000fe2000fffe03f */
[CC--:B------:R-:W-:Y:S01]  /*1270*/  LEA.HI R15, R13.reuse, R14.reuse, RZ, 0x2 ;  /* 0x0000000e0d0f7211 */ /* 0x0c0fe200078f10ff */
[----:B------:R-:W-:Y:S01]  /*1280*/  UMOV UR7, 0x400 ;  /* 0x0000040000077882 */ /* 0x000fe20000000000 */
[----:B------:R-:W-:Y:S01]  /*1290*/  LEA.HI R18, R13, R14, RZ, 0x5 ;  /* 0x0000000e0d127211 */ /* 0x000fe200078f28ff */
[----:B------:R-:W-:Y:S01]  /*12a0*/  UISETP.NE.AND UP0, UPT, UR9, URZ, UPT ;  /* 0x0000003f0900728c */ /* 0x000fe2000bf05270 */
[--C-:B------:R-:W-:Y:S01]  /*12b0*/  SHF.R.S32.HI R16, RZ, 0x2, R15.reuse ;  /* 0x00000002ff107819 */ /* 0x100fe2000001140f */
[----:B------:R-:W-:Y:S01]  /*12c0*/  ULDC UR10, c[0x0][0x284] ;  /* 0x0000a100000a7ab9 */ /* 0x000fe20000000800 */
[----:B------:R-:W-:Y:S01]  /*12d0*/  SHF.R.S32.HI R17, RZ, 0x1f, R15 ;  /* 0x0000001fff117819 */ /* 0x000fe2000001140f */
[----:B------:R-:W-:Y:S01]  /*12e0*/  USHF.L.U32 UR18, UR6, 0x1, URZ ;  /* 0x0000000106127899 */ /* 0x000fe2000800063f */
[----:B------:R-:W-:-:S02]  /*12f0*/  LOP3.LUT R13, R12, 0x7ffffe, RZ, 0xc0, !PT ;  /* 0x007ffffe0c0d7812 */ /* 0x000fc400078ec0ff */
[----:B------:R-:W-:Y:S02]  /*1300*/  LEA.HI R17, R17, R16, RZ, 0x3 ;  /* 0x0000001011117211 */ /* 0x000fe400078f18ff */
[----:B------:R-:W-:Y:S01]  /*1310*/  SHF.R.S32.HI R18, RZ, 0x5, R18 ;  /* 0x00000005ff127819 */ /* 0x000fe20000011412 */
[----:B------:R-:W-:Y:S01]  /*1320*/  IMAD.IADD R13, R14, 0x1, -R13 ;  /* 0x000000010e0d7824 */ /* 0x000fe200078e0a0d */
[----:B------:R-:W-:Y:S02]  /*1330*/  LOP3.LUT R17, R17, 0xfffffff8, RZ, 0xc0, !PT ;  /* 0xfffffff811117812 */ /* 0x000fe400078ec0ff */
[----:B------:R-:W-:Y:S01]  /*1340*/  LOP3.LUT R15, R15, 0xfffffffc, RZ, 0xc0, !PT ;  /* 0xfffffffc0f0f7812 */ /* 0x000fe200078ec0ff */
[----:B------:R-:W-:Y:S01]  /*1350*/  IMAD R12, R18, 0x2, R13 ;  /* 0x00000002120c7824 */ /* 0x000fe200078e020d */
[----:B------:R-:W-:Y:S01]  /*1360*/  LOP3.LUT R162, R7, 0x1, RZ, 0xfc, !PT ;  /* 0x0000000107a27812 */ /* 0x000fe200078efcff */
[----:B------:R-:W-:Y:S01]  /*1370*/  IMAD.IADD R17, R16, 0x1, -R17 ;  /* 0x0000000110117824 */ /* 0x000fe200078e0a11 */
[----:B0-----:R-:W-:Y:S01]  /*1380*/  ULEA UR7, UR8, UR7, 0x18 ;  /* 0x0000000708077291 */ /* 0x001fe2000f8ec03f */
[----:B------:R-:W-:Y:S01]  /*1390*/  IMAD.IADD R14, R14, 0x1, -R15 ;  /* 0x000000010e0e7824 */ /* 0x000fe200078e0a0f */
[----:B------:R-:W-:Y:S01]  /*13a0*/  USHF.L.U32 UR8, UR9, 0x3, URZ ;  /* 0x0000000309087899 */ /* 0x000fe2000800063f */
[--C-:B------:R-:W-:Y:S01]  /*13b0*/  IMAD R13, R12, 0x8, R17.reuse ;  /* 0x000000080c0d7824 */ /* 0x100fe200078e0211 */
[----:B------:R-:W-:Y:S01]  /*13c0*/  USEL UR9, URZ, 0x1, UP0 ;  /* 0x000000013f097887 */ /* 0x000fe20008000000 */
[C-C-:B------:R-:W-:Y:S01]  /*13d0*/  IMAD R12, R18.reuse, 0x10, R17.reuse ;  /* 0x00000010120c7824 */ /* 0x140fe200078e0211 */
[----:B------:R-:W-:Y:S01]  /*13e0*/  VIMNMX R15, RZ, UR6, PT ;  /* 0x00000006ff0f7c48 */ /* 0x000fe2000bfe0100 */
[----:B------:R-:W-:Y:S01]  /*13f0*/  IMAD R16, R18, -0x10, -R17 ;  /* 0xfffffff012107824 */ /* 0x000fe200078e0a11 */
[----:B------:R-:W-:Y:S01]  /*1400*/  UIADD3 UR19, UR7, 0x70, URZ ;  /* 0x0000007007137890 */ /* 0x000fe2000fffe03f */
[----:B------:R-:W-:Y:S01]  /*1410*/  IMAD.SHL.U32 R17, R13, 0x40, RZ ;  /* 0x000000400d117824 */ /* 0x000fe200078e00ff */
[----:B------:R-:W-:Y:S01]  /*1420*/  ULOP3.LUT UR8, UR8, 0x8, URZ, 0xc0, !UPT ;  /* 0x0000000808087892 */ /* 0x000fe2000f8ec03f */
[----:B------:R-:W-:Y:S01]  /*1430*/  IADD3 R15, -R15, UR6, RZ ;  /* 0x000000060f0f7c10 */ /* 0x000fe2000fffe1ff */
[----:B------:R-:W-:Y:S01]  /*1440*/  IMAD.U32 R163, RZ, RZ, UR9 ;  /* 0x00000009ffa37e24 */ /* 0x000fe2000f8e00ff */
[----:B------:R-:W-:Y:S01]  /*1450*/  SHF.R.S32.HI R13, RZ, 0x1f, R12 ;  /* 0x0000001fff0d7819 */ /* 0x000fe2000001140c */
[----:B------:R-:W-:Y:S01]  /*1460*/  VIADD R16, R16, UR10 ;  /* 0x0000000a10107c36 */ /* 0x000fe20008000000 */
[----:B------:R-:W-:Y:S01]  /*1470*/  SHF.R.S32.HI R17, RZ, 0x3, R17 ;  /* 0x00000003ff117819 */ /* 0x000fe20000011411 */
[----:B------:R-:W-:-:S02]  /*1480*/  ULEA UR12, UR12, UR19, 0x3 ;  /* 0x000000130c0c7291 */ /* 0x000fc4000f8e183f */
[----:B------:R-:W-:Y:S02]  /*1490*/  ULOP3.LUT UR20, UR8, 0x8, URZ, 0x3c, !UPT ;  /* 0x0000000808147892 */ /* 0x000fe4000f8e3c3f */
[----:B------:R-:W-:-:S12]  /*14a0*/  ULOP3.LUT UR13, UR8, 0x18, URZ, 0x3c, !UPT ;  /* 0x00000018080d7892 */ /* 0x000fd8000f8e3c3f */
.L_x_281:
[----:B------:R-:W-:Y:S01]  /*14b0*/  SHF.L.U32 R18, R163, 0x1f, RZ ;  /* 0x0000001fa3127819 */ /* 0x000fe200000006ff */
[----:B------:R-:W-:Y:S01]  /*14c0*/  IMAD.MOV.U32 R151, RZ, RZ, RZ ;  /* 0x000000ffff977224 */ /* 0x000fe200078e00ff */
[----:B------:R-:W-:Y:S02]  /*14d0*/  ISETP.GE.AND P1, PT, R15, 0x1, PT ;  /* 0x000000010f00780c */ /* 0x000fe40003f26270 */
[----:B------:R-:W0:Y:S02]  /*14e0*/  SYNCS.PHASECHK.TRANS64.TRYWAIT P0, [UR12+-0x8], R18 ;  /* 0xfffff812ff0075a7 */ /* 0x000e24000800014c */
[----:B0123-5:R-:W-:Y:S09]  /*14f0*/  @!P0 BRA `(.L_x_15) ;  /* 0x000000b400148947 */ /* 0x02fff20003800000 */
.L_x_305:
[----:B------:R-:W-:Y:S02]  /*1500*/  CS2R R24, SRZ ;  /* 0x0000000000187805 */ /* 0x000fe4000001ff00 */
[----:B------:R-:W-:Y:S02]  /*1510*/  CS2R R26, SRZ ;  /* 0x00000000001a7805 */ /* 0x000fe4000001ff00 */
[----:B------:R-:W-:Y:S02]  /*1520*/  CS2R R28, SRZ ;  /* 0x00000000001c7805 */ /* 0x000fe4000001ff00 */
[----:B------:R-:W-:Y:S02]  /*1530*/  CS2R R30, SRZ ;  /* 0x00000000001e7805 */ /* 0x000fe4000001ff00 */
[----:B------:R-:W-:Y:S02]  /*1540*/  CS2R R32, SRZ ;  /* 0x0000000000207805 */ /* 0x000fe4000001ff00 */
[----:B------:R-:W-:-:S02]  /*1550*/  CS2R R34, SRZ ;  /* 0x0000000000227805 */ /* 0x000fc4000001ff00 */
        /* <DEDUP_REMOVED lines=56> */
[----:B------:R-:W-:Y:S01]  /*18e0*/  CS2R R148, SRZ ;  /* 0x0000000000947805 */ /* 0x000fe2000001ff00 */
[----:B------:R-:W-:Y:S01]  /*18f0*/  IMAD.MOV.U32 R150, RZ, RZ, RZ ;  /* 0x000000ffff967224 */ /* 0x000fe200078e00ff */
[----:B------:R-:W-:Y:S06]  /*1900*/  @!P1 BRA `(.L_x_16) ;  /* 0x0000000000f49947 */ /* 0x000fec0003800000 */
[----:B0-----:R-:W-:Y:S01]  /*1910*/  IMAD.MOV.U32 R18, RZ, RZ, R15 ;  /* 0x000000ffff127224 */ /* 0x001fe200078e000f */
[----:B------:R-:W-:Y:S01]  /*1920*/  UPLOP3.LUT UP0, UPT, UPT, UPT, UPT, 0x40, 0x0 ;  /* 0x000000000000789c */ /* 0x000fe20003f0e870 */
[----:B------:R-:W-:Y:S01]  /*1930*/  IMAD.U32 R23, RZ, RZ, UR4 ;  /* 0x00000004ff177e24 */ /* 0x000fe2000f8e00ff */
[----:B------:R-:W-:Y:S01]  /*1940*/  UMOV UR14, UR5 ;  /* 0x00000005000e7c82 */ /* 0x000fe20008000000 */
[----:B------:R-:W-:-:S08]  /*1950*/  UMOV UR15, UR5 ;  /* 0x00000005000f7c82 */ /* 0x000fd00008000000 */
.L_x_23:
[----:B------:R-:W-:-:S13]  /*1960*/  ISETP.NE.AND P1, PT, R162, 0x3, PT ;  /* 0x00000003a200780c */ /* 0x000fda0003f25270 */
[----:B01----:R-:W-:Y:S05]  /*1970*/  @!P1 BRA `(.L_x_17) ;  /* 0x0000000000049947 */ /* 0x003fea0003800000 */
[----:B------:R-:W-:Y:S01]  /*1980*/  BPT.TRAP 0x1 ;  /* 0x000000040000795c */ /* 0x000fe20000300000 */
.L_x_17:
[----:B------:R-:W-:Y:S01]  /*1990*/  ULEA UR8, UR14, UR7, 0x3 ;  /* 0x000000070e087291 */ /* 0x000fe2000f8e183f */
[----:B------:R-:W-:-:S08]  /*19a0*/  SHF.L.U32 R20, R23, 0x1f, RZ ;  /* 0x0000001f17147819 */ /* 0x000fd000000006ff */
[----:B------:R0:W1:Y:S01]  /*19b0*/  SYNCS.PHASECHK.TRANS64.TRYWAIT P0, [UR8], R20 ;  /* 0x00000014ff0075a7 */ /* 0x0000620008000148 */
[----:B------:R-:W-:Y:S05]  /*19c0*/  @!P1 BRA `(.L_x_18) ;  /* 0x0000000000049947 */ /* 0x000fea0003800000 */
[----:B------:R-:W-:Y:S01]  /*19d0*/  BPT.TRAP 0x1 ;  /* 0x000000040000795c */ /* 0x000fe20000300000 */
.L_x_18:
[----:B------:R-:W-:-:S04]  /*19e0*/  IMAD.U32 R22, RZ, RZ, UR14 ;  /* 0x0000000eff167e24 */ /* 0x000fc8000f8e00ff */
[----:B------:R-:W-:Y:S01]  /*19f0*/  IMAD R19, R22, 0x200, R17 ;  /* 0x0000020016137824 */ /* 0x000fe200078e0211 */
[----:B-1----:R-:W-:Y:S06]  /*1a00*/  @P0 BRA `(.L_x_19) ;  /* 0x0000000000080947 */ /* 0x002fec0003800000 */
[----:B------:R-:W1:Y:S02]  /*1a10*/  SYNCS.PHASECHK.TRANS64.TRYWAIT P0, [UR8], R20 ;  /* 0x00000014ff0075a7 */ /* 0x000e640008000148 */
[----:B-1----:R-:W-:Y:S05]  /*1a20*/  @!P0 BRA `(.L_x_20) ;  /* 0x000000ac00e08947 */ /* 0x002fea0003800000 */
.L_x_19:
[----:B------:R-:W2:Y:S01]  /*1a30*/  LDS.64 R152, [R19+UR7+0x36180] ;  /* 0x0361800713987984 */ /* 0x000ea20008000a00 */
[----:B------:R-:W-:Y:S02]  /*1a40*/  UIADD3 UR8, UR7, 0x180, URZ ;  /* 0x0000018007087890 */ /* 0x000fe4000fffe03f */
[----:B------:R-:W-:Y:S02]  /*1a50*/  UIADD3 UR9, UR7, 0x6180, URZ ;  /* 0x0000618007097890 */ /* 0x000fe4000fffe03f */
[----:B------:R-:W-:Y:S02]  /*1a60*/  USHF.R.U32.HI UR8, URZ, 0x4, UR8 ;  /* 0x000000043f087899 */ /* 0x000fe40008011608 */
[----:B------:R-:W-:Y:S02]  /*1a70*/  USHF.R.U32.HI UR9, URZ, 0x4, UR9 ;  /* 0x000000043f097899 */ /* 0x000fe40008011609 */
[----:B------:R-:W-:Y:S02]  /*1a80*/  ULOP3.LUT UR8, UR8, 0x3fff, URZ, 0xc0, !UPT ;  /* 0x00003fff08087892 */ /* 0x000fe4000f8ec03f */
[----:B------:R-:W-:-:S02]  /*1a90*/  ULOP3.LUT UR9, UR9, 0x3fff, URZ, 0xc0, !UPT ;  /* 0x00003fff09097892 */ /* 0x000fc4000f8ec03f */
[----:B------:R-:W-:Y:S02]  /*1aa0*/  ULOP3.LUT UR8, UR8, 0x10000, URZ, 0xfc, !UPT ;  /* 0x0001000008087892 */ /* 0x000fe4000f8efc3f */
[----:B------:R-:W-:Y:S02]  /*1ab0*/  ULOP3.LUT UR9, UR9, 0x10000, URZ, 0xfc, !UPT ;  /* 0x0001000009097892 */ /* 0x000fe4000f8efc3f */
[----:B------:R-:W-:Y:S02]  /*1ac0*/  ULEA UR8, UR14, UR8, 0x8 ;  /* 0x000000080e087291 */ /* 0x000fe4000f8e403f */
[----:B------:R-:W-:Y:S01]  /*1ad0*/  ULEA UR10, UR14, UR9, 0xb ;  /* 0x000000090e0a7291 */ /* 0x000fe2000f8e583f */
[----:B------:R-:W-:Y:S02]  /*1ae0*/  UMOV UR11, 0x40000040 ;  /* 0x40000040000b7882 */ /* 0x000fe40000000000 */
[----:B------:R-:W-:Y:S01]  /*1af0*/  UMOV UR9, 0x80000020 ;  /* 0x8000002000097882 */ /* 0x000fe20000000000 */
[----:B--2---:R-:W-:-:S06]  /*1b00*/  WARPGROUP.ARRIVE ;  /* 0x00000000000079c5 */ /* 0x004fcc0000000000 */
[----:B------:R-:W-:Y:S01]  /*1b10*/  HGMMA.SP.64x256x32.F32 R24, gdesc[UR8], R24, UP0, R152, 0x0 ;  /* 0x0be09800081879f0 */ /* 0x000fe2000bf00a18 */
[----:B------:R-:W-:Y:S02]  /*1b20*/  UIADD3 UR8, UR8, 0x2, URZ ;  /* 0x0000000208087890 */ /* 0x000fe4000fffe03f */
[----:B------:R-:W-:Y:S01]  /*1b30*/  UIADD3 UR10, UR10, 0x4, URZ ;  /* 0x000000040a0a7890 */ /* 0x000fe2000fffe03f */
[----:B------:R-:W-:Y:S01]  /*1b40*/  UMOV UR9, 0x80000020 ;  /* 0x8000002000097882 */ /* 0x000fe20000000000 */
[----:B------:R-:W-:-:S15]  /*1b50*/  UMOV UR11, 0x40000040 ;  /* 0x40000040000b7882 */ /* 0x000fde0000000000 */
[----:B------:R-:W-:-:S12]  /*1b60*/  NOP ;  /* 0x0000000000007918 */ /* 0x000fd80000000000 */
[----:B------:R-:W-:Y:S03]  /*1b70*/  HGMMA.SP.64x256x32.F32 R24, gdesc[UR8], R24, R153, 0x0, gsb0 ;  /* 0x0be09900081879f0 */ /* 0x000fe60008000a18 */
[----:B------:R-:W-:Y:S02]  /*1b80*/  WARPGROUP.DEPBAR.LE gsb0, 0x0 ;  /* 0x00008000000079c5 */ /* 0x000fe40000010000 */
[----:B------:R-:W-:Y:S05]  /*1b90*/  @!P1 BRA `(.L_x_21) ;  /* 0x0000000000049947 */ /* 0x000fea0003800000 */
[----:B------:R-:W-:Y:S01]  /*1ba0*/  BPT.TRAP 0x1 ;  /* 0x000000040000795c */ /* 0x000fe20000300000 */
.L_x_21:
[----:B------:R-:W-:Y:S01]  /*1bb0*/  ULEA UR8, UR15, UR7, 0x3 ;  /* 0x000000070f087291 */ /* 0x000fe2000f8e183f */
[----:B------:R-:W-:-:S03]  /*1bc0*/  ISETP.GT.U32.AND P0, PT, R7, 0x1, PT ;  /* 0x000000010700780c */ /* 0x000fc60003f04070 */
[----:B------:R-:W-:-:S04]  /*1bd0*/  UIADD3 UR8, UR8, 0x30, URZ ;  /* 0x0000003008087890 */ /* 0x000fc8000fffe03f */
[----:B------:R-:W-:-:S09]  /*1be0*/  UPRMT UR8, URZ, 0x654, UR8 ;  /* 0x000006543f087896 */ /* 0x000fd20008000008 */
[----:B------:R-:W-:Y:S01]  /*1bf0*/  SYNCS.ARRIVE.TRANS64.RED.A1T0 RZ, [UR8], RZ ;  /* 0x000000ffffff79a7 */ /* 0x000fe20008100408 */
[----:B------:R-:W-:Y:S05]  /*1c00*/  @P0 BRA `(.L_x_22) ;  /* 0x0000000000040947 */ /* 0x000fea0003800000 */
[----:B------:R-:W-:Y:S01]  /*1c10*/  BPT.TRAP 0x1 ;  /* 0x000000040000795c */ /* 0x000fe20000300000 */
.L_x_22:
[----:B------:R-:W-:Y:S01]  /*1c20*/  UIADD3 UR14, UR14, 0x1, URZ ;  /* 0x000000010e0e7890 */ /* 0x000fe2000fffe03f */
[C---:B------:R-:W-:Y:S01]  /*1c30*/  ISETP.GT.AND P0, PT, R18.reuse, 0x1, PT ;  /* 0x000000011200780c */ /* 0x040fe20003f04270 */
[----:B------:R-:W-:Y:S01]  /*1c40*/  UIADD3 UR15, UR15, 0x1, URZ ;  /* 0x000000010f0f7890 */ /* 0x000fe2000fffe03f */
[----:B------:R-:W-:Y:S01]  /*1c50*/  VIADD R18, R18, 0xffffffff ;  /* 0xffffffff12127836 */ /* 0x000fe20000000000 */
[----:B------:R-:W-:Y:S02]  /*1c60*/  UISETP.NE.AND UP0, UPT, UR14, 0x6, UPT ;  /* 0x000000060e00788c */ /* 0x000fe4000bf05270 */
[----:B------:R-:W-:Y:S02]  /*1c70*/  UISETP.NE.AND UP1, UPT, UR15, 0x6, UPT ;  /* 0x000000060f00788c */ /* 0x000fe4000bf25270 */
[----:B------:R-:W-:Y:S02]  /*1c80*/  USEL UR8, URZ, 0x1, UP0 ;  /* 0x000000013f087887 */ /* 0x000fe40008000000 */
[----:B------:R-:W-:-:S02]  /*1c90*/  USEL UR14, UR14, URZ, UP0 ;  /* 0x0000003f0e0e7287 */ /* 0x000fc40008000000 */
[----:B------:R-:W-:Y:S02]  /*1ca0*/  USEL UR15, UR15, URZ, UP1 ;  /* 0x0000003f0f0f7287 */ /* 0x000fe40008800000 */
[----:B------:R-:W-:Y:S01]  /*1cb0*/  UPLOP3.LUT UP0, UPT, UPT, UPT, UPT, 0x80, 0x0 ;  /* 0x000000000000789c */ /* 0x000fe20003f0f070 */
[----:B------:R-:W-:Y:S01]  /*1cc0*/  LOP3.LUT R23, R23, UR8, RZ, 0x3c, !PT ;  /* 0x0000000817177c12 */ /* 0x000fe2000f8e3cff */
[----:B------:R-:W-:Y:S09]  /*1cd0*/  @P0 BRA `(.L_x_23) ;  /* 0xfffffffc00200947 */ /* 0x000ff2000383ffff */
.L_x_16:
[----:B0-----:R-:W-:Y:S01]  /*1ce0*/  IMAD.U32 R19, RZ, RZ, UR20 ;  /* 0x00000014ff137e24 */ /* 0x001fe2000f8e00ff */
[----:B------:R-:W-:Y:S01]  /*1cf0*/  SHF.L.U32 R18, R163, 0x1f, RZ ;  /* 0x0000001fa3127819 */ /* 0x000fe200000006ff */
[----:B------:R-:W-:Y:S01]  /*1d00*/  UIADD3 UR5, UR5, UR18, URZ ;  /* 0x0000001205057290 */ /* 0x000fe2000fffe03f */
[----:B------:R-:W0:Y:S01]  /*1d10*/  LDC R22, c[0x0][0x288] ;  /* 0x0000a200ff167b82 */ /* 0x000e220000000800 */
[----:B------:R-:W-:Y:S01]  /*1d20*/  UISETP.GE.U32.AND UP1, UPT, UR18, 0x6, UPT ;  /* 0x000000061200788c */ /* 0x000fe2000bf26070 */
[----:B------:R-:W-:Y:S01]  /*1d30*/  SHF.R.S32.HI R152, RZ, 0x1f, R4 ;  /* 0x0000001fff987819 */ /* 0x000fe20000011404 */
[----:B------:R-:W-:Y:S02]  /*1d40*/  UISETP.GT.U32.AND UP0, UPT, UR5, 0x5, UPT ;  /* 0x000000050500788c */ /* 0x000fe4000bf04070 */
[----:B------:R-:W-:Y:S02]  /*1d50*/  UIMAD.WIDE.U32 UR8, UR5, -0x55555555, URZ ;  /* 0xaaaaaaab050878a5 */ /* 0x000fe4000f8e003f */
[----:B------:R-:W-:Y:S01]  /*1d60*/  UISETP.LT.U32.AND UP0, UPT, UR18, 0x6, UP0 ;  /* 0x000000061200788c */ /* 0x000fe20008701070 */
[----:B------:R2:W-:Y:S01]  /*1d70*/  SYNCS.ARRIVE.TRANS64.A1T0 RZ, [R19+UR19], RZ ;  /* 0x000000ff13ff79a7 */ /* 0x0005e20008100013 */
[----:B------:R-:W-:-:S02]  /*1d80*/  WARPGROUP.DEPBAR.LE gsb0, 0x0 ;  /* 0x00008000000079c5 */ /* 0x000fc40000010000 */
[----:B------:R-:W-:Y:S02]  /*1d90*/  USEL UR10, URZ, 0x1, !UP0 ;  /* 0x000000013f0a7887 */ /* 0x000fe4000c000000 */
[----:B------:R-:W-:Y:S02]  /*1da0*/  USHF.R.U32.HI UR8, URZ, 0x2, UR9 ;  /* 0x000000023f087899 */ /* 0x000fe40008011609 */
[----:B------:R-:W-:Y:S01]  /*1db0*/  ULOP3.LUT UR4, UR4, UR10, URZ, 0x3c, !UPT ;  /* 0x0000000a04047292 */ /* 0x000fe2000f8e3c3f */
[----:B------:R-:W3:Y:S01]  /*1dc0*/  SYNCS.PHASECHK.TRANS64.TRYWAIT P0, [UR12+0x8], R18 ;  /* 0x00000812ff0075a7 */ /* 0x000ee2000800014c */
[----:B------:R-:W-:Y:S02]  /*1dd0*/  UIMAD UR5, UR8, -0x6, UR5 ;  /* 0xfffffffa080578a4 */ /* 0x000fe4000f8e0205 */
[----:B------:R-:W-:Y:S01]  /*1de0*/  @UP1 ULOP3.LUT UR4, UR4, 0x1, UR8, 0x78, !UPT ;  /* 0x0000000104041892 */ /* 0x000fe2000f8e7808 */
[----:B0-23--:R-:W-:Y:S11]  /*1df0*/  @!P0 BRA `(.L_x_24) ;  /* 0x000000ac00048947 */ /* 0x00dff60003800000 */
.L_x_306:
[----:B------:R-:W-:Y:S01]  /*1e00*/  ULDC.64 UR8, c[0x0][0x6d0] ;  /* 0x0001b40000087ab9 */ /* 0x000fe20000000a00 */
[----:B------:R-:W-:Y:S02]  /*1e10*/  IMAD.SHL.U32 R156, R6, 0x40, RZ ;  /* 0x00000040069c7824 */ /* 0x000fe400078e00ff */
[----:B0-----:R-:W-:Y:S02]  /*1e20*/  IMAD R19, R152, UR8, RZ ;  /* 0x0000000898137c24 */ /* 0x001fe4000f8e02ff */
[----:B-1----:R-:W-:Y:S01]  /*1e30*/  IMAD.WIDE.U32 R20, R4, UR8, R12 ;  /* 0x0000000804147c25 */ /* 0x002fe2000f8e000c */
[----:B------:R-:W-:Y:S01]  /*1e40*/  ULDC UR8, c[0x0][0x284] ;  /* 0x0000a10000087ab9 */ /* 0x000fe20000000800 */
[----:B------:R-:W-:Y:S02]  /*1e50*/  SHF.R.S32.HI R157, RZ, 0x1f, R156 ;  /* 0x0000001fff9d7819 */ /* 0x000fe4000001149c */
[----:B------:R-:W-:Y:S01]  /*1e60*/  IMAD.SHL.U32 R23, R5, 0x100, RZ ;  /* 0x0000010005177824 */ /* 0x000fe200078e00ff */
[----:B------:R-:W-:Y:S01]  /*1e70*/  ISETP.GE.AND P0, PT, R156, UR8, PT ;  /* 0x000000089c007c0c */ /* 0x000fe2000bf06270 */
[----:B------:R-:W-:Y:S01]  /*1e80*/  IMAD R153, R4, UR9, R19 ;  /* 0x0000000904997c24 */ /* 0x000fe2000f8e0213 */
[----:B------:R-:W-:Y:S01]  /*1e90*/  IADD3 R20, P1, R156, R20, RZ ;  /* 0x000000149c147210 */ /* 0x000fe20007f3e0ff */
[----:B------:R-:W-:Y:S01]  /*1ea0*/  IMAD.WIDE R18, R14, 0x2, RZ ;  /* 0x000000020e127825 */ /* 0x000fe200078e02ff */
[----:B------:R-:W-:-:S02]  /*1eb0*/  ISETP.GE.OR P0, PT, R23, R22, P0 ;  /* 0x000000161700720c */ /* 0x000fc40000706670 */
[----:B------:R-:W-:Y:S01]  /*1ec0*/  IADD3.X R21, R157, R21, R153, P1, !PT ;  /* 0x000000159d157210 */ /* 0x000fe20000ffe499 */
[----:B------:R-:W-:Y:S02]  /*1ed0*/  IMAD R6, R14, -0x2, R22 ;  /* 0xfffffffe0e067824 */ /* 0x000fe400078e0216 */
[----:B------:R-:W-:-:S04]  /*1ee0*/  IMAD.WIDE R166, R5, 0x100, R18 ;  /* 0x0000010005a67825 */ /* 0x000fc800078e0212 */
[----:B------:R-:W-:-:S04]  /*1ef0*/  IMAD.IADD R5, R6, 0x1, -R23 ;  /* 0x0000000106057824 */ /* 0x000fc800078e0a17 */
[----:B------:R-:W-:Y:S05]  /*1f00*/  @P0 BRA `(.L_x_25) ;  /* 0x00000090008c0947 */ /* 0x000fea0003800000 */
[----:B------:R-:W0:Y:S01]  /*1f10*/  LDC.64 R18, c[0x0][0x6c8] ;  /* 0x0001b200ff127b82 */ /* 0x000e220000000a00 */
[----:B-----5:R-:W-:Y:S01]  /*1f20*/  FSETP.NEU.AND P0, PT, R10, RZ, PT ;  /* 0x000000ff0a00720b */ /* 0x020fe20003f0d000 */
[----:B------:R-:W-:Y:S01]  /*1f30*/  IMAD.IADD R164, R16, 0x1, -R156 ;  /* 0x0000000110a47824 */ /* 0x000fe200078e0a9c */
[----:B------:R-:W-:Y:S01]  /*1f40*/  ISETP.GT.AND P1, PT, R5, RZ, PT ;  /* 0x000000ff0500720c */ /* 0x000fe20003f24270 */
[----:B------:R-:W-:Y:S03]  /*1f50*/  BSSY B0, `(.L_x_25) ;  /* 0x000091e000007945 */ /* 0x000fe60003800000 */
[----:B------:R-:W-:Y:S01]  /*1f60*/  ISETP.GT.AND P5, PT, R164, RZ, P1 ;  /* 0x000000ffa400720c */ /* 0x000fe20000fa4270 */
[-C--:B0-----:R-:W-:Y:S02]  /*1f70*/  IMAD R6, R167, R18.reuse, RZ ;  /* 0x00000012a7067224 */ /* 0x081fe400078e02ff */
[----:B------:R-:W-:-:S04]  /*1f80*/  IMAD.WIDE.U32 R168, R166, R18, R20 ;  /* 0x00000012a6a87225 */ /* 0x000fc800078e0014 */
[----:B------:R-:W-:-:S04]  /*1f90*/  IMAD R21, R166, R19, R6 ;  /* 0x00000013a6157224 */ /* 0x000fc800078e0206 */
[----:B------:R-:W-:Y:S01]  /*1fa0*/  IMAD.IADD R159, R169, 0x1, R21 ;  /* 0x00000001a99f7824 */ /* 0x000fe200078e0215 */
[----:B------:R-:W-:Y:S06]  /*1fb0*/  @!P0 BRA `(.L_x_26) ;  /* 0x0000006400608947 */ /* 0x000fec0003800000 */
[----:B------:R-:W-:Y:S01]  /*1fc0*/  ULDC.64 UR8, c[0x0][0x6b8] ;  /* 0x0001ae0000087ab9 */ /* 0x000fe20000000a00 */
[----:B------:R-:W-:Y:S01]  /*1fd0*/  ULDC.64 UR14, c[0x0][0x6b0] ;  /* 0x0001ac00000e7ab9 */ /* 0x000fe20000000a00 */
[----:B------:R-:W-:Y:S01]  /*1fe0*/  IMAD.WIDE.U32 R20, R4, UR8, R12 ;  /* 0x0000000804147c25 */ /* 0x000fe2000f8e000c */
[----:B------:R-:W-:Y:S01]  /*1ff0*/  ULDC.64 UR22, c[0x0][0x6a8] ;  /* 0x0001aa0000167ab9 */ /* 0x000fe20000000a00 */
[----:B------:R-:W0:Y:S01]  /*2000*/  LDC.64 R160, c[0x0][0x6b0] ;  /* 0x0001ac00ffa07b82 */ /* 0x000e220000000a00 */
[----:B------:R-:W-:Y:S01]  /*2010*/  ULDC.64 UR10, c[0x0][0x6c0] ;  /* 0x0001b000000a7ab9 */ /* 0x000fe20000000a00 */
[----:B------:R-:W-:Y:S01]  /*2020*/  IMAD R23, R152, UR8, RZ ;  /* 0x0000000898177c24 */ /* 0x000fe2000f8e02ff */
[----:B------:R-:W-:-:S03]  /*2030*/  IADD3 R152, P0, R156, R20, RZ ;  /* 0x000000149c987210 */ /* 0x000fc60007f1e0ff */
[----:B------:R-:W-:Y:S02]  /*2040*/  IMAD R171, R4, UR9, R23 ;  /* 0x0000000904ab7c24 */ /* 0x000fe4000f8e0217 */
[----:B------:R-:W-:-:S03]  /*2050*/  IMAD R23, R167, UR14, RZ ;  /* 0x0000000ea7177c24 */ /* 0x000fc6000f8e02ff */
[----:B------:R-:W-:Y:S01]  /*2060*/  IADD3.X R153, R157, R21, R171, P0, !PT ;  /* 0x000000159d997210 */ /* 0x000fe200007fe4ab */
[C---:B------:R-:W-:Y:S02]  /*2070*/  IMAD R173, R166.reuse, UR15, R23 ;  /* 0x0000000fa6ad7c24 */ /* 0x040fe4000f8e0217 */
[----:B------:R-:W-:-:S04]  /*2080*/  IMAD.WIDE.U32 R20, R166, UR14, R152 ;  /* 0x0000000ea6147c25 */ /* 0x000fc8000f8e0098 */
[----:B------:R-:W-:Y:S01]  /*2090*/  IMAD.IADD R21, R21, 0x1, R173 ;  /* 0x0000000115157824 */ /* 0x000fe200078e02ad */
[----:B------:R-:W-:-:S04]  /*20a0*/  LEA R22, P0, R20, UR22, 0x2 ;  /* 0x0000001614167c11 */ /* 0x000fc8000f8010ff */
[----:B------:R-:W-:-:S05]  /*20b0*/  LEA.HI.X R23, R20, UR23, R21, 0x2, P0 ;  /* 0x0000001714177c11 */ /* 0x000fca00080f1415 */
[----:B------:R-:W2:Y:S01]  /*20c0*/  @P5 LDG.E.LTC128B R165, desc[UR16][R22.64] ;  /* 0x0000001016a55981 */ /* 0x000ea2000c1e1920 */
[----:B------:R-:W-:Y:S01]  /*20d0*/  IMAD.WIDE.U32 R154, R166, UR14, R156 ;  /* 0x0000000ea69a7c25 */ /* 0x000fe2000f8e009c */
[----:B------:R-:W-:Y:S01]  /*20e0*/  LEA R20, P0, R168, UR10, 0x2 ;  /* 0x0000000aa8147c11 */ /* 0x000fe2000f8010ff */
[----:B------:R-:W-:Y:S02]  /*20f0*/  BSSY B1, `(.L_x_27) ;  /* 0x0000016000017945 */ /* 0x000fe40003800000 */
[----:B0-----:R-:W-:Y:S01]  /*2100*/  IMAD.WIDE.U32 R166, R166, UR14, R160 ;  /* 0x0000000ea6a67c25 */ /* 0x001fe2000f8e00a0 */
[----:B------:R-:W-:Y:S02]  /*2110*/  IADD3 R158, P2, R12, R154, RZ ;  /* 0x0000009a0c9e7210 */ /* 0x000fe40007f5e0ff */
[----:B------:R-:W-:Y:S02]  /*2120*/  LEA.HI.X R21, R168, UR11, R159, 0x2, P0 ;  /* 0x0000000ba8157c11 */ /* 0x000fe400080f149f */
[----:B------:R-:W-:-:S02]  /*2130*/  ISETP.GT.AND P0, PT, R5, 0x1, PT ;  /* 0x000000010500780c */ /* 0x000fc40003f04270 */
[----:B------:R-:W-:Y:S01]  /*2140*/  IADD3.X R159, R13, R173, R155, P2, !PT ;  /* 0x000000ad0d9f7210 */ /* 0x000fe200017fe49b */
[----:B------:R-:W-:Y:S01]  /*2150*/  IMAD.IADD R173, R173, 0x1, R167 ;  /* 0x00000001adad7824 */ /* 0x000fe200078e02a7 */
[----:B------:R-:W-:Y:S02]  /*2160*/  ISETP.GT.AND P2, PT, R164, RZ, P0 ;  /* 0x000000ffa400720c */ /* 0x000fe40000744270 */
[----:B------:R-:W-:Y:S01]  /*2170*/  IADD3 R6, P6, R152, R166, RZ ;  /* 0x000000a698067210 */ /* 0x000fe20007fde0ff */
[----:B------:R-:W-:Y:S01]  /*2180*/  IMAD.WIDE.U32 R158, R4, UR8, R158 ;  /* 0x00000008049e7c25 */ /* 0x000fe2000f8e009e */
[----:B------:R-:W-:-:S03]  /*2190*/  LEA R152, P4, R18, R20, 0x2 ;  /* 0x0000001412987211 */ /* 0x000fc600078810ff */
[----:B------:R-:W-:Y:S02]  /*21a0*/  IMAD.IADD R155, R171, 0x1, R159 ;  /* 0x00000001ab9b7824 */ /* 0x000fe400078e029f */
[----:B--2---:R-:W-:-:S04]  /*21b0*/  FMUL R169, R165, R10 ;  /* 0x0000000aa5a97220 */ /* 0x004fc80000400000 */
[----:B------:R-:W-:Y:S01]  /*21c0*/  FFMA R175, R24, R11, R169 ;  /* 0x0000000b18af7223 */ /* 0x000fe200000000a9 */
[----:B------:R-:W-:Y:S01]  /*21d0*/  IMAD.X R169, R173, 0x1, R153, P6 ;  /* 0x00000001ada97824 */ /* 0x000fe200030e0699 */
[----:B------:R-:W-:-:S03]  /*21e0*/  LEA R160, P6, R158, UR22, 0x2 ;  /* 0x000000169ea07c11 */ /* 0x000fc6000f8c10ff */
[----:B------:R0:W-:Y:S01]  /*21f0*/  @P5 STG.E desc[UR16][R20.64], R175 ;  /* 0x000000af14005986 */ /* 0x0001e2000c101910 */
[----:B------:R-:W-:Y:S02]  /*2200*/  LEA R154, P5, R6, UR22, 0x2 ;  /* 0x00000016069a7c11 */ /* 0x000fe4000f8a10ff */
[----:B------:R-:W-:Y:S02]  /*2210*/  LEA.HI.X R161, R158, UR23, R155, 0x2, P6 ;  /* 0x000000179ea17c11 */ /* 0x000fe4000b0f149b */
[----:B------:R-:W-:Y:S01]  /*2220*/  LEA.HI.X R155, R6, UR23, R169, 0x2, P5 ;  /* 0x00000017069b7c11 */ /* 0x000fe2000a8f14a9 */
[----:B------:R-:W-:Y:S08]  /*2230*/  @!P2 BRA `(.L_x_28) ;  /* 0x000000000004a947 */ /* 0x000ff00003800000 */
[----:B------:R1:W5:Y:S02]  /*2240*/  LDG.E.LTC128B R165, desc[UR16][R154.64] ;  /* 0x000000109aa57981 */ /* 0x000364000c1e1920 */
.L_x_28:
[----:B------:R-:W-:Y:S05]  /*2250*/  BSYNC B1 ;  /* 0x0000000000017941 */ /* 0x000fea0003800000 */
.L_x_27:
[----:B-----5:R-:W-:Y:S01]  /*2260*/  FMUL R6, R165, R10 ;  /* 0x0000000aa5067220 */ /* 0x020fe20000400000 */
[----:B------:R-:W-:Y:S01]  /*2270*/  LEA.HI.X R153, R18, R21, R19, 0x2, P4 ;  /* 0x0000001512997211 */ /* 0x000fe200020f1413 */
[----:B------:R-:W-:Y:S01]  /*2280*/  BSSY B1, `(.L_x_29) ;  /* 0x0000008000017945 */ /* 0x000fe20003800000 */
[----:B------:R-:W-:Y:S01]  /*2290*/  ISETP.GT.AND P1, PT, R164, 0x8, P1 ;  /* 0x00000008a400780c */ /* 0x000fe20000f24270 */
[----:B------:R-:W-:Y:S01]  /*22a0*/  FFMA R159, R25, R11, R6 ;  /* 0x0000000b199f7223 */ /* 0x000fe20000000006 */
[----:B------:R-:W-:-:S04]  /*22b0*/  IADD3 R24, P5, P6, R12, R166, R156 ;  /* 0x000000a60c187210 */ /* 0x000fc80007ebe09c */
[----:B------:R2:W-:Y:S01]  /*22c0*/  @P2 STG.E desc[UR16][R152.64], R159 ;  /* 0x0000009f98002986 */ /* 0x0005e2000c101910 */
[----:B------:R-:W-:-:S06]  /*22d0*/  IADD3.X R25, R13, R173, R157, P5, P6 ;  /* 0x000000ad0d197210 */ /* 0x000fcc0002fec49d */
[----:B------:R-:W-:Y:S05]  /*22e0*/  @!P1 BRA `(.L_x_30) ;  /* 0x0000000000049947 */ /* 0x000fea0003800000 */
[----:B------:R3:W5:Y:S02]  /*22f0*/  LDG.E.LTC128B R165, desc[UR16][R160.64+0x20] ;  /* 0x00002010a0a57981 */ /* 0x000764000c1e1920 */
.L_x_30:
[----:B------:R-:W-:Y:S05]  /*2300*/  BSYNC B1 ;  /* 0x0000000000017941 */ /* 0x000fea0003800000 */
.L_x_29:
[----:B-----5:R-:W-:Y:S01]  /*2310*/  FMUL R157, R165, R10 ;  /* 0x0000000aa59d7220 */ /* 0x020fe20000400000 */
[----:B------:R-:W-:Y:S01]  /*2320*/  ISETP.GT.AND P0, PT, R164, 0x8, P0 ;  /* 0x00000008a400780c */ /* 0x000fe20000704270 */
[----:B------:R-:W-:Y:S01]  /*2330*/  IMAD.WIDE.U32 R24, R4, UR8, R24 ;  /* 0x0000000804187c25 */ /* 0x000fe2000f8e0018 */
[----:B------:R-:W-:-:S03]  /*2340*/  ISETP.GT.AND P2, PT, R5, 0x8, PT ;  /* 0x000000080500780c */ /* 0x000fc60003f44270 */
[----:B--2---:R-:W-:Y:S01]  /*2350*/  FFMA R159, R26, R11, R157 ;  /* 0x0000000b1a9f7223 */ /* 0x004fe2000000009d */
[----:B------:R-:W-:Y:S01]  /*2360*/  USHF.L.U64.HI UR11, UR14, 0x5, UR15 ;  /* 0x000000050e0b7899 */ /* 0x000fe2000801020f */
[----:B------:R-:W-:Y:S01]  /*2370*/  IMAD.IADD R25, R171, 0x1, R25 ;  /* 0x00000001ab197824 */ /* 0x000fe200078e0219 */
[----:B------:R-:W-:Y:S01]  /*2380*/  LEA R156, P5, R24, UR22, 0x2 ;  /* 0x00000016189c7c11 */ /* 0x000fe2000f8a10ff */
[----:B------:R-:W-:Y:S01]  /*2390*/  USHF.L.U32 UR10, UR14, 0x5, URZ ;  /* 0x000000050e0a7899 */ /* 0x000fe2000800063f */
[----:B------:R2:W-:Y:S01]  /*23a0*/  @P1 STG.E desc[UR16][R20.64+0x20], R159 ;  /* 0x0000209f14001986 */ /* 0x0005e2000c101910 */
[----:B------:R-:W-:Y:S01]  /*23b0*/  BSSY B1, `(.L_x_31) ;  /* 0x0000005000017945 */ /* 0x000fe20003800000 */
[----:B------:R-:W-:Y:S02]  /*23c0*/  ISETP.GT.AND P4, PT, R164, RZ, P2 ;  /* 0x000000ffa400720c */ /* 0x000fe40001784270 */
[----:B------:R-:W-:Y:S01]  /*23d0*/  LEA.HI.X R157, R24, UR23, R25, 0x2, P5 ;  /* 0x00000017189d7c11 */ /* 0x000fe2000a8f1419 */
[----:B------:R-:W-:Y:S10]  /*23e0*/  @!P0 BRA `(.L_x_32) ;  /* 0x0000000000048947 */ /* 0x000ff40003800000 */
[----:B------:R4:W5:Y:S02]  /*23f0*/  LDG.E.LTC128B R165, desc[UR16][R156.64+0x20] ;  /* 0x000020109ca57981 */ /* 0x000964000c1e1920 */
.L_x_32:
[----:B------:R-:W-:Y:S05]  /*2400*/  BSYNC B1 ;  /* 0x0000000000017941 */ /* 0x000fea0003800000 */
.L_x_31:
[----:B-----5:R-:W-:Y:S01]  /*2410*/  FMUL R4, R165, R10 ;  /* 0x0000000aa5047220 */ /* 0x020fe20000400000 */
[----:B------:R-:W-:Y:S01]  /*2420*/  IADD3 R24, P1, R22, UR10, RZ ;  /* 0x0000000a16187c10 */ /* 0x000fe2000ff3e0ff */
[----:B------:R-:W-:Y:S02]  /*2430*/  @P0 IMAD.MOV.U32 R26, RZ, RZ, R152 ;  /* 0x000000ffff1a0224 */ /* 0x000fe400078e0098 */
[----:B---3--:R-:W-:Y:S01]  /*2440*/  FFMA R161, R27, R11, R4 ;  /* 0x0000000b1ba17223 */ /* 0x008fe20000000004 */
[----:B------:R-:W-:Y:S01]  /*2450*/  @P0 IMAD.MOV.U32 R27, RZ, RZ, R153 ;  /* 0x000000ffff1b0224 */ /* 0x000fe200078e0099 */
[----:B------:R-:W-:-:S04]  /*2460*/  IADD3.X R25, R23, UR11, RZ, P1, !PT ;  /* 0x0000000b17197c10 */ /* 0x000fc80008ffe4ff */
[----:B------:R3:W-:Y:S04]  /*2470*/  @P0 STG.E desc[UR16][R26.64+0x20], R161 ;  /* 0x000020a11a000986 */ /* 0x0007e8000c101910 */
[----:B------:R-:W3:Y:S01]  /*2480*/  @P4 LDG.E.LTC128B R165, desc[UR16][R24.64] ;  /* 0x0000001018a54981 */ /* 0x000ee2000c1e1920 */
[C---:B------:R-:W-:Y:S01]  /*2490*/  IMAD.SHL.U32 R4, R18.reuse, 0x20, RZ ;  /* 0x0000002012047824 */ /* 0x040fe200078e00ff */
[----:B------:R-:W-:Y:S01]  /*24a0*/  SHF.L.U64.HI R6, R18, 0x5, R19 ;  /* 0x0000000512067819 */ /* 0x000fe20000010213 */
[----:B------:R-:W-:Y:S01]  /*24b0*/  BSSY B1, `(.L_x_33) ;  /* 0x000000c000017945 */ /* 0x000fe20003800000 */
[----:B------:R-:W-:Y:S02]  /*24c0*/  ISETP.GT.AND P0, PT, R5, 0x9, PT ;  /* 0x000000090500780c */ /* 0x000fe40003f04270 */
[----:B----4-:R-:W-:-:S02]  /*24d0*/  IADD3 R156, P5, R4, R20, RZ ;  /* 0x00000014049c7210 */ /* 0x010fc40007fbe0ff */
[----:B------:R-:W-:-:S03]  /*24e0*/  ISETP.GT.AND P1, PT, R164, RZ, P0 ;  /* 0x000000ffa400720c */ /* 0x000fc60000724270 */
[----:B------:R-:W-:Y:S01]  /*24f0*/  IMAD.X R157, R6, 0x1, R21, P5 ;  /* 0x00000001069d7824 */ /* 0x000fe200028e0615 */
[----:B------:R-:W-:-:S04]  /*2500*/  IADD3 R158, P5, R154, UR10, RZ ;  /* 0x0000000a9a9e7c10 */ /* 0x000fc8000ffbe0ff */
[----:B--2---:R-:W-:Y:S01]  /*2510*/  IADD3.X R159, R155, UR11, RZ, P5, !PT ;  /* 0x0000000b9b9f7c10 */ /* 0x004fe2000affe4ff */
[----:B---3--:R-:W-:-:S04]  /*2520*/  FMUL R19, R165, R10 ;  /* 0x0000000aa5137220 */ /* 0x008fc80000400000 */
[----:B------:R-:W-:-:S05]  /*2530*/  FFMA R19, R28, R11, R19 ;  /* 0x0000000b1c137223 */ /* 0x000fca0000000013 */
[----:B------:R2:W-:Y:S01]  /*2540*/  @P4 STG.E desc[UR16][R156.64], R19 ;  /* 0x000000139c004986 */ /* 0x0005e2000c101910 */
[----:B------:R-:W-:Y:S05]  /*2550*/  @!P1 BRA `(.L_x_34) ;  /* 0x0000000000049947 */ /* 0x000fea0003800000 */
[----:B------:R3:W5:Y:S02]  /*2560*/  LDG.E.LTC128B R165, desc[UR16][R158.64] ;  /* 0x000000109ea57981 */ /* 0x000764000c1e1920 */
.L_x_34:
[----:B------:R-:W-:Y:S05]  /*2570*/  BSYNC B1 ;  /* 0x0000000000017941 */ /* 0x000fea0003800000 */
.L_x_33:
[----:B------:R-:W-:Y:S01]  /*2580*/  UIADD3 UR8, UP0, UR10, 0x20, URZ ;  /* 0x000000200a087890 */ /* 0x000fe2000ff1e03f */
[----:B------:R-:W-:Y:S01]  /*2590*/  ISETP.GT.AND P2, PT, R164, 0x8, P2 ;  /* 0x00000008a400780c */ /* 0x000fe20001744270 */
[----:B-----5:R-:W-:Y:S01]  /*25a0*/  FMUL R18, R165, R10 ;  /* 0x0000000aa5127220 */ /* 0x020fe20000400000 */
[----:B------:R-:W-:Y:S01]  /*25b0*/  IADD3 R26, P4, R4, R152, RZ ;  /* 0x00000098041a7210 */ /* 0x000fe20007f9e0ff */
[----:B------:R-:W-:Y:S02]  /*25c0*/  UIADD3.X UR9, URZ, UR11, URZ, UP0, !UPT ;  /* 0x0000000b3f097290 */ /* 0x000fe400087fe43f */
[----:B------:R-:W-:Y:S01]  /*25d0*/  IADD3 R22, P5, R22, UR8, RZ ;  /* 0x0000000816167c10 */ /* 0x000fe2000ffbe0ff */
[----:B------:R-:W-:Y:S01]  /*25e0*/  FFMA R161, R29, R11, R18 ;  /* 0x0000000b1da17223 */ /* 0x000fe20000000012 */
[----:B------:R-:W-:Y:S02]  /*25f0*/  IMAD.X R27, R6, 0x1, R153, P4 ;  /* 0x00000001061b7824 */ /* 0x000fe400020e0699 */
[----:B------:R-:W-:-:S03]  /*2600*/  IADD3.X R23, R23, UR9, RZ, P5, !PT ;  /* 0x0000000917177c10 */ /* 0x000fc6000affe4ff */
[----:B------:R4:W-:Y:S04]  /*2610*/  @P1 STG.E desc[UR16][R26.64], R161 ;  /* 0x000000a11a001986 */ /* 0x0009e8000c101910 */
[----:B------:R-:W3:Y:S01]  /*2620*/  @P2 LDG.E.LTC128B R165, desc[UR16][R22.64] ;  /* 0x0000001016a52981 */ /* 0x000ee2000c1e1920 */
[----:B--2---:R-:W-:Y:S01]  /*2630*/  IADD3 R19, P1, R4, 0x20, RZ ;  /* 0x0000002004137810 */ /* 0x004fe20007f3e0ff */
[----:B------:R-:W-:Y:S01]  /*2640*/  BSSY B1, `(.L_x_35) ;  /* 0x000000c000017945 */ /* 0x000fe20003800000 */
[----:B------:R-:W-:Y:S02]  /*2650*/  ISETP.GT.AND P4, PT, R164, 0x8, P0 ;  /* 0x00000008a400780c */ /* 0x000fe40000784270 */
[----:B0-----:R-:W-:Y:S01]  /*2660*/  IADD3 R20, P5, R19, R20, RZ ;  /* 0x0000001413147210 */ /* 0x001fe20007fbe0ff */
[----:B------:R-:W-:Y:S01]  /*2670*/  IMAD.X R18, RZ, RZ, R6, P1 ;  /* 0x000000ffff127224 */ /* 0x000fe200008e0606 */
[----:B------:R-:W-:-:S03]  /*2680*/  IADD3 R28, P0, R154, UR8, RZ ;  /* 0x000000089a1c7c10 */ /* 0x000fc6000ff1e0ff */
[----:B------:R-:W-:Y:S02]  /*2690*/  IMAD.X R21, R18, 0x1, R21, P5 ;  /* 0x0000000112157824 */ /* 0x000fe400028e0615 */
[----:B---3--:R-:W-:-:S04]  /*26a0*/  FMUL R29, R165, R10 ;  /* 0x0000000aa51d7220 */ /* 0x008fc80000400000 */
[----:B------:R-:W-:Y:S01]  /*26b0*/  FFMA R167, R30, R11, R29 ;  /* 0x0000000b1ea77223 */ /* 0x000fe2000000001d */
[----:B------:R-:W-:-:S04]  /*26c0*/  IADD3.X R29, R155, UR9, RZ, P0, !PT ;  /* 0x000000099b1d7c10 */ /* 0x000fc800087fe4ff */
[----:B------:R4:W-:Y:S01]  /*26d0*/  @P2 STG.E desc[UR16][R20.64], R167 ;  /* 0x000000a714002986 */ /* 0x0009e2000c101910 */
[----:B------:R-:W-:Y:S05]  /*26e0*/  @!P4 BRA `(.L_x_36) ;  /* 0x000000000004c947 */ /* 0x000fea0003800000 */
[----:B------:R0:W5:Y:S02]  /*26f0*/  LDG.E.LTC128B R165, desc[UR16][R28.64] ;  /* 0x000000101ca57981 */ /* 0x000164000c1e1920 */
.L_x_36:
[----:B------:R-:W-:Y:S05]  /*2700*/  BSYNC B1 ;  /* 0x0000000000017941 */ /* 0x000fea0003800000 */
.L_x_35:
[----:B------:R-:W-:Y:S01]  /*2710*/  IADD3 R22, P2, R19, R152, RZ ;  /* 0x0000009813167210 */ /* 0x000fe20007f5e0ff */
[----:B----45:R-:W-:Y:S01]  /*2720*/  FMUL R20, R165, R10 ;  /* 0x0000000aa5147220 */ /* 0x030fe20000400000 */
[C---:B------:R-:W-:Y:S01]  /*2730*/  ISETP.GT.AND P1, PT, R5.reuse, 0x10, PT ;  /* 0x000000100500780c */ /* 0x040fe20003f24270 */
[----:B------:R-:W-:Y:S01]  /*2740*/  BSSY B1, `(.L_x_37) ;  /* 0x000000b000017945 */ /* 0x000fe20003800000 */
[----:B------:R-:W-:Y:S01]  /*2750*/  ISETP.GT.AND P0, PT, R5, 0x11, PT ;  /* 0x000000110500780c */ /* 0x000fe20003f04270 */
[----:B------:R-:W-:Y:S01]  /*2760*/  FFMA R31, R31, R11, R20 ;  /* 0x0000000b1f1f7223 */ /* 0x000fe20000000014 */
[----:B------:R-:W-:Y:S01]  /*2770*/  IMAD.X R23, R18, 0x1, R153, P2 ;  /* 0x0000000112177824 */ /* 0x000fe200010e0699 */
[----:B------:R-:W-:Y:S02]  /*2780*/  ISETP.GT.AND P5, PT, R164, RZ, P1 ;  /* 0x000000ffa400720c */ /* 0x000fe40000fa4270 */
[----:B0-----:R-:W-:Y:S02]  /*2790*/  IADD3 R28, P2, R24, UR10, RZ ;  /* 0x0000000a181c7c10 */ /* 0x001fe4000ff5e0ff */
[----:B------:R0:W-:Y:S01]  /*27a0*/  @P4 STG.E desc[UR16][R22.64], R31 ;  /* 0x0000001f16004986 */ /* 0x0001e2000c101910 */
[----:B------:R-:W-:-:S02]  /*27b0*/  IADD3 R20, P6, R156, R4, RZ ;  /* 0x000000049c147210 */ /* 0x000fc40007fde0ff */
[----:B------:R-:W-:-:S06]  /*27c0*/  IADD3.X R29, R25, UR11, RZ, P2, !PT ;  /* 0x0000000b191d7c10 */ /* 0x000fcc00097fe4ff */
[----:B------:R-:W-:Y:S05]  /*27d0*/  @!P5 BRA `(.L_x_38) ;  /* 0x000000000004d947 */ /* 0x000fea0003800000 */
[----:B------:R2:W5:Y:S02]  /*27e0*/  LDG.E.LTC128B R165, desc[UR16][R28.64] ;  /* 0x000000101ca57981 */ /* 0x000564000c1e1920 */
.L_x_38:
[----:B------:R-:W-:Y:S05]  /*27f0*/  BSYNC B1 ;  /* 0x0000000000017941 */ /* 0x000fea0003800000 */
.L_x_37:
[----:B0----5:R-:W-:Y:S01]  /*2800*/  FMUL R23, R165, R10 ;  /* 0x0000000aa5177220 */ /* 0x021fe20000400000 */
[----:B------:R-:W-:Y:S01]  /*2810*/  IMAD.X R21, R157, 0x1, R6, P6 ;  /* 0x000000019d157824 */ /* 0x000fe200030e0606 */
[----:B------:R-:W-:Y:S01]  /*2820*/  ISETP.GT.AND P2, PT, R164, RZ, P0 ;  /* 0x000000ffa400720c */ /* 0x000fe20000744270 */
[----:B------:R-:W-:Y:S01]  /*2830*/  BSSY B1, `(.L_x_39) ;  /* 0x0000008000017945 */ /* 0x000fe20003800000 */
[----:B------:R-:W-:Y:S01]  /*2840*/  FFMA R23, R32, R11, R23 ;  /* 0x0000000b20177223 */ /* 0x000fe20000000017 */
[----:B------:R-:W-:Y:S02]  /*2850*/  IADD3 R30, P6, R158, UR10, RZ ;  /* 0x0000000a9e1e7c10 */ /* 0x000fe4000ffde0ff */
[----:B------:R-:W-:Y:S02]  /*2860*/  IADD3 R22, P4, R26, R4, RZ ;  /* 0x000000041a167210 */ /* 0x000fe40007f9e0ff */
[----:B------:R0:W-:Y:S01]  /*2870*/  @P5 STG.E desc[UR16][R20.64], R23 ;  /* 0x0000001714005986 */ /* 0x0001e2000c101910 */
[----:B------:R-:W-:-:S05]  /*2880*/  IADD3.X R31, R159, UR11, RZ, P6, !PT ;  /* 0x0000000b9f1f7c10 */ /* 0x000fca000b7fe4ff */
[----:B------:R-:W-:Y:S05]  /*2890*/  @!P2 BRA `(.L_x_40) ;  /* 0x000000000004a947 */ /* 0x000fea0003800000 */
[----:B------:R3:W5:Y:S02]  /*28a0*/  LDG.E.LTC128B R165, desc[UR16][R30.64] ;  /* 0x000000101ea57981 */ /* 0x000764000c1e1920 */
.L_x_40:
[----:B------:R-:W-:Y:S05]  /*28b0*/  BSYNC B1 ;  /* 0x0000000000017941 */ /* 0x000fea0003800000 */
.L_x_39:
[----:B-----5:R-:W-:Y:S01]  /*28c0*/  FMUL R32, R165, R10 ;  /* 0x0000000aa5207220 */ /* 0x020fe20000400000 */
[----:B0-----:R-:W-:Y:S01]  /*28d0*/  IMAD.X R23, R27, 0x1, R6, P4 ;  /* 0x000000011b177824 */ /* 0x001fe200020e0606 */
[----:B------:R-:W-:Y:S01]  /*28e0*/  ISETP.GT.AND P1, PT, R164, 0x8, P1 ;  /* 0x00000008a400780c */ /* 0x000fe20000f24270 */
        /* <DEDUP_REMOVED lines=8> */
.L_x_42:
[----:B------:R-:W-:Y:S05]  /*2970*/  BSYNC B1 ;  /* 0x0000000000017941 */ /* 0x000fea0003800000 */
.L_x_41:
[----:B----45:R-:W-:Y:S01]  /*2980*/  FMUL R25, R165, R10 ;  /* 0x0000000aa5197220 */ /* 0x030fe20000400000 */
[----:B0-----:R-:W-:Y:S01]  /*2990*/  IMAD.X R33, R18, 0x1, R157, P5 ;  /* 0x0000000112217824 */ /* 0x001fe200028e069d */
[----:B------:R-:W-:Y:S01]  /*29a0*/  ISETP.GT.AND P2, PT, R164, 0x8, P0 ;  /* 0x00000008a400780c */ /* 0x000fe20000744270 */
[----:B------:R-:W-:Y:S01]  /*29b0*/  BSSY B1, `(.L_x_43) ;  /* 0x0000007000017945 */ /* 0x000fe20003800000 */
[----:B------:R-:W-:Y:S01]  /*29c0*/  FFMA R153, R34, R11, R25 ;  /* 0x0000000b22997223 */ /* 0x000fe20000000019 */
[----:B------:R-:W-:-:S04]  /*29d0*/  IADD3 R24, P0, R158, UR8, RZ ;  /* 0x000000089e187c10 */ /* 0x000fc8000ff1e0ff */
[----:B------:R0:W-:Y:S01]  /*29e0*/  @P1 STG.E desc[UR16][R32.64], R153 ;  /* 0x0000009920001986 */ /* 0x0001e2000c101910 */
[----:B------:R-:W-:-:S05]  /*29f0*/  IADD3.X R25, R159, UR9, RZ, P0, !PT ;  /* 0x000000099f197c10 */ /* 0x000fca00087fe4ff */
[----:B------:R-:W-:Y:S05]  /*2a00*/  @!P2 BRA `(.L_x_44) ;  /* 0x000000000004a947 */ /* 0x000fea0003800000 */
[----:B------:R4:W5:Y:S02]  /*2a10*/  LDG.E.LTC128B R165, desc[UR16][R24.64] ;  /* 0x0000001018a57981 */ /* 0x000964000c1e1920 */
.L_x_44:
[----:B------:R-:W-:Y:S05]  /*2a20*/  BSYNC B1 ;  /* 0x0000000000017941 */ /* 0x000fea0003800000 */
.L_x_43:
[----:B------:R-:W-:Y:S01]  /*2a30*/  IADD3 R26, P5, R19, R26, RZ ;  /* 0x0000001a131a7210 */ /* 0x000fe20007fbe0ff */
[----:B----45:R-:W-:Y:S01]  /*2a40*/  FMUL R24, R165, R10 ;  /* 0x0000000aa5187220 */ /* 0x030fe20000400000 */
[----:B------:R-:W-:Y:S01]  /*2a50*/  ISETP.GT.AND P1, PT, R5, 0x18, PT ;  /* 0x000000180500780c */ /* 0x000fe20003f24270 */
[----:B------:R-:W-:Y:S01]  /*2a60*/  BSSY B1, `(.L_x_45) ;  /* 0x000000b000017945 */ /* 0x000fe20003800000 */
[----:B0-----:R-:W-:Y:S01]  /*2a70*/  IADD3 R32, P6, R28, UR10, RZ ;  /* 0x0000000a1c207c10 */ /* 0x001fe2000ffde0ff */
[----:B------:R-:W-:Y:S01]  /*2a80*/  FFMA R35, R35, R11, R24 ;  /* 0x0000000b23237223 */ /* 0x000fe20000000018 */
[----:B------:R-:W-:Y:S01]  /*2a90*/  IMAD.X R27, R18, 0x1, R27, P5 ;  /* 0x00000001121b7824 */ /* 0x000fe200028e061b */
[----:B------:R-:W-:Y:S02]  /*2aa0*/  ISETP.GT.AND P4, PT, R164, RZ, P1 ;  /* 0x000000ffa400720c */ /* 0x000fe40000f84270 */
[----:B------:R-:W-:Y:S02]  /*2ab0*/  ISETP.GT.AND P0, PT, R5, 0x19, PT ;  /* 0x000000190500780c */ /* 0x000fe40003f04270 */
[----:B------:R0:W-:Y:S01]  /*2ac0*/  @P2 STG.E desc[UR16][R26.64], R35 ;  /* 0x000000231a002986 */ /* 0x0001e2000c101910 */
[----:B------:R-:W-:-:S02]  /*2ad0*/  IADD3 R24, P5, R20, R4, RZ ;  /* 0x0000000414187210 */ /* 0x000fc40007fbe0ff */
[----:B------:R-:W-:-:S06]  /*2ae0*/  IADD3.X R33, R29, UR11, RZ, P6, !PT ;  /* 0x0000000b1d217c10 */ /* 0x000fcc000b7fe4ff */
[----:B------:R-:W-:Y:S05]  /*2af0*/  @!P4 BRA `(.L_x_46) ;  /* 0x000000000004c947 */ /* 0x000fea0003800000 */
[----:B------:R4:W5:Y:S02]  /*2b00*/  LDG.E.LTC128B R165, desc[UR16][R32.64] ;  /* 0x0000001020a57981 */ /* 0x000964000c1e1920 */
.L_x_46:
[----:B------:R-:W-:Y:S05]  /*2b10*/  BSYNC B1 ;  /* 0x0000000000017941 */ /* 0x000fea0003800000 */
.L_x_45:
        /* <DEDUP_REMOVED lines=11> */
.L_x_48:
[----:B------:R-:W-:Y:S05]  /*2bd0*/  BSYNC B1 ;  /* 0x0000000000017941 */ /* 0x000fea0003800000 */
.L_x_47:
[----:B-----5:R-:W-:Y:S01]  /*2be0*/  FMUL R36, R165, R10 ;  /* 0x0000000aa5247220 */ /* 0x020fe20000400000 */
[----:B0-----:R-:W-:Y:S01]  /*2bf0*/  IMAD.X R27, R23, 0x1, R6, P5 ;  /* 0x00000001171b7824 */ /* 0x001fe200028e0606 */
[----:B------:R-:W-:Y:S01]  /*2c00*/  ISETP.GT.AND P1, PT, R164, 0x8, P1 ;  /* 0x00000008a400780c */ /* 0x000fe20000f24270 */
[----:B------:R-:W-:Y:S01]  /*2c10*/  BSSY B1, `(.L_x_49) ;  /* 0x0000008000017945 */ /* 0x000fe20003800000 */
[----:B------:R-:W-:Y:S01]  /*2c20*/  FFMA R37, R37, R11, R36 ;  /* 0x0000000b25257223 */ /* 0x000fe20000000024 */
[----:B--2---:R-:W-:Y:S02]  /*2c30*/  IADD3 R28, P4, R28, UR8, RZ ;  /* 0x000000081c1c7c10 */ /* 0x004fe4000ff9e0ff */
[----:B------:R-:W-:Y:S02]  /*2c40*/  IADD3 R36, P5, R20, R19, RZ ;  /* 0x0000001314247210 */ /* 0x000fe40007fbe0ff */
[----:B------:R0:W-:Y:S01]  /*2c50*/  @P2 STG.E desc[UR16][R26.64], R37 ;  /* 0x000000251a002986 */ /* 0x0001e2000c101910 */
[----:B------:R-:W-:-:S05]  /*2c60*/  IADD3.X R29, R29, UR9, RZ, P4, !PT ;  /* 0x000000091d1d7c10 */ /* 0x000fca000a7fe4ff */
[----:B------:R-:W-:Y:S05]  /*2c70*/  @!P1 BRA `(.L_x_50) ;  /* 0x0000000000049947 */ /* 0x000fea0003800000 */
[----:B------:R2:W5:Y:S02]  /*2c80*/  LDG.E.LTC128B R165, desc[UR16][R28.64] ;  /* 0x000000101ca57981 */ /* 0x000564000c1e1920 */
.L_x_50:
[----:B------:R-:W-:Y:S05]  /*2c90*/  BSYNC B1 ;  /* 0x0000000000017941 */ /* 0x000fea0003800000 */
.L_x_49:
[----:B--2--5:R-:W-:Y:S01]  /*2ca0*/  FMUL R29, R165, R10 ;  /* 0x0000000aa51d7220 */ /* 0x024fe20000400000 */
        /* <DEDUP_REMOVED lines=9> */
.L_x_52:
[----:B------:R-:W-:Y:S05]  /*2d40*/  BSYNC B1 ;  /* 0x0000000000017941 */ /* 0x000fea0003800000 */
.L_x_51:
[----:B------:R-:W-:Y:S01]  /*2d50*/  IADD3 R22, P5, R22, R19, RZ ;  /* 0x0000001316167210 */ /* 0x000fe20007fbe0ff */
[----:B--2--5:R-:W-:Y:S01]  /*2d60*/  FMUL R20, R165, R10 ;  /* 0x0000000aa5147220 */ /* 0x024fe20000400000 */
[----:B------:R-:W-:Y:S01]  /*2d70*/  ISETP.GT.AND P1, PT, R5, 0x20, PT ;  /* 0x000000200500780c */ /* 0x000fe20003f24270 */
[----:B------:R-:W-:Y:S01]  /*2d80*/  BSSY B1, `(.L_x_53) ;  /* 0x000000b000017945 */ /* 0x000fe20003800000 */
[----:B------:R-:W-:Y:S01]  /*2d90*/  IADD3 R28, P6, R32, UR10, RZ ;  /* 0x0000000a201c7c10 */ /* 0x000fe2000ffde0ff */
[----:B------:R-:W-:Y:S01]  /*2da0*/  FFMA R39, R39, R11, R20 ;  /* 0x0000000b27277223 */ /* 0x000fe20000000014 */
[----:B------:R-:W-:Y:S01]  /*2db0*/  IMAD.X R23, R23, 0x1, R18, P5 ;  /* 0x0000000117177824 */ /* 0x000fe200028e0612 */
[----:B------:R-:W-:Y:S02]  /*2dc0*/  ISETP.GT.AND P4, PT, R164, RZ, P1 ;  /* 0x000000ffa400720c */ /* 0x000fe40000f84270 */
[----:B------:R-:W-:Y:S02]  /*2dd0*/  ISETP.GT.AND P0, PT, R5, 0x21, PT ;  /* 0x000000210500780c */ /* 0x000fe40003f04270 */
[----:B------:R2:W-:Y:S01]  /*2de0*/  @P2 STG.E desc[UR16][R22.64], R39 ;  /* 0x0000002716002986 */ /* 0x0005e2000c101910 */
[----:B------:R-:W-:-:S02]  /*2df0*/  IADD3 R20, P5, R24, R4, RZ ;  /* 0x0000000418147210 */ /* 0x000fc40007fbe0ff */
[----:B0-----:R-:W-:-:S06]  /*2e00*/  IADD3.X R29, R33, UR11, RZ, P6, !PT ;  /* 0x0000000b211d7c10 */ /* 0x001fcc000b7fe4ff */
[----:B------:R-:W-:Y:S05]  /*2e10*/  @!P4 BRA `(.L_x_54) ;  /* 0x000000000004c947 */ /* 0x000fea0003800000 */
[----:B------:R0:W5:Y:S02]  /*2e20*/  LDG.E.LTC128B R165, desc[UR16][R28.64] ;  /* 0x000000101ca57981 */ /* 0x000164000c1e1920 */
.L_x_54:
[----:B------:R-:W-:Y:S05]  /*2e30*/  BSYNC B1 ;  /* 0x0000000000017941 */ /* 0x000fea0003800000 */
.L_x_53:
[----:B--2--5:R-:W-:Y:S01]  /*2e40*/  FMUL R23, R165, R10 ;  /* 0x0000000aa5177220 */ /* 0x024fe20000400000 */
[----:B------:R-:W-:Y:S01]  /*2e50*/  IMAD.X R21, R25, 0x1, R6, P5 ;  /* 0x0000000119157824 */ /* 0x000fe200028e0606 */
[----:B------:R-:W-:Y:S01]  /*2e60*/  ISETP.GT.AND P2, PT, R164, RZ, P0 ;  /* 0x000000ffa400720c */ /* 0x000fe20000744270 */
[----:B------:R-:W-:Y:S01]  /*2e70*/  BSSY B1, `(.L_x_55) ;  /* 0x0000008000017945 */ /* 0x000fe20003800000 */
[----:B------:R-:W-:Y:S01]  /*2e80*/  FFMA R23, R40, R11, R23 ;  /* 0x0000000b28177223 */ /* 0x000fe20000000017 */
[----:B---3--:R-:W-:Y:S02]  /*2e90*/  IADD3 R30, P6, R34, UR10, RZ ;  /* 0x0000000a221e7c10 */ /* 0x008fe4000ffde0ff */
[----:B------:R-:W-:Y:S02]  /*2ea0*/  IADD3 R22, P5, R26, R4, RZ ;  /* 0x000000041a167210 */ /* 0x000fe40007fbe0ff */
[----:B------:R2:W-:Y:S01]  /*2eb0*/  @P4 STG.E desc[UR16][R20.64], R23 ;  /* 0x0000001714004986 */ /* 0x0005e2000c101910 */
[----:B------:R-:W-:-:S05]  /*2ec0*/  IADD3.X R31, R35, UR11, RZ, P6, !PT ;  /* 0x0000000b231f7c10 */ /* 0x000fca000b7fe4ff */
[----:B------:R-:W-:Y:S05]  /*2ed0*/  @!P2 BRA `(.L_x_56) ;  /* 0x000000000004a947 */ /* 0x000fea0003800000 */
[----:B------:R3:W5:Y:S02]  /*2ee0*/  LDG.E.LTC128B R165, desc[UR16][R30.64] ;  /* 0x000000101ea57981 */ /* 0x000764000c1e1920 */
.L_x_56:
[----:B------:R-:W-:Y:S05]  /*2ef0*/  BSYNC B1 ;  /* 0x0000000000017941 */ /* 0x000fea0003800000 */
.L_x_55:
[----:B-----5:R-:W-:Y:S01]  /*2f00*/  FMUL R36, R165, R10 ;  /* 0x0000000aa5247220 */ /* 0x020fe20000400000 */
[----:B--2---:R-:W-:Y:S01]  /*2f10*/  IMAD.X R23, R27, 0x1, R6, P5 ;  /* 0x000000011b177824 */ /* 0x004fe200028e0606 */
[----:B------:R-:W-:Y:S01]  /*2f20*/  ISETP.GT.AND P1, PT, R164, 0x8, P1 ;  /* 0x00000008a400780c */ /* 0x000fe20000f24270 */
[----:B------:R-:W-:Y:S01]  /*2f30*/  BSSY B1, `(.L_x_57) ;  /* 0x0000008000017945 */ /* 0x000fe20003800000 */
[----:B------:R-:W-:Y:S01]  /*2f40*/  FFMA R41, R41, R11, R36 ;  /* 0x0000000b29297223 */ /* 0x000fe20000000024 */
[----:B----4-:R-:W-:Y:S02]  /*2f50*/  IADD3 R32, P4, R32, UR8, RZ ;  /* 0x0000000820207c10 */ /* 0x010fe4000ff9e0ff */
[----:B------:R-:W-:Y:S02]  /*2f60*/  IADD3 R36, P5, R24, R19, RZ ;  /* 0x0000001318247210 */ /* 0x000fe40007fbe0ff */
[----:B------:R2:W-:Y:S01]  /*2f70*/  @P2 STG.E desc[UR16][R22.64], R41 ;  /* 0x0000002916002986 */ /* 0x0005e2000c101910 */
[----:B------:R-:W-:-:S05]  /*2f80*/  IADD3.X R33, R33, UR9, RZ, P4, !PT ;  /* 0x0000000921217c10 */ /* 0x000fca000a7fe4ff */
[----:B------:R-:W-:Y:S05]  /*2f90*/  @!P1 BRA `(.L_x_58) ;  /* 0x0000000000049947 */ /* 0x000fea0003800000 */
[----:B------:R4:W5:Y:S02]  /*2fa0*/  LDG.E.LTC128B R165, desc[UR16][R32.64] ;  /* 0x0000001020a57981 */ /* 0x000964000c1e1920 */
.L_x_58:
[----:B------:R-:W-:Y:S05]  /*2fb0*/  BSYNC B1 ;  /* 0x0000000000017941 */ /* 0x000fea0003800000 */
.L_x_57:
[----:B----45:R-:W-:Y:S01]  /*2fc0*/  FMUL R33, R165, R10 ;  /* 0x0000000aa5217220 */ /* 0x030fe20000400000 */
[----:B------:R-:W-:Y:S01]  /*2fd0*/  IMAD.X R37, R25, 0x1, R18, P5 ;  /* 0x0000000119257824 */ /* 0x000fe200028e0612 */
        /* <DEDUP_REMOVED lines=8> */
.L_x_60:
[----:B------:R-:W-:Y:S05]  /*3060*/  BSYNC B1 ;  /* 0x0000000000017941 */ /* 0x000fea0003800000 */
.L_x_59:
[----:B------:R-:W-:Y:S01]  /*3070*/  IADD3 R26, P5, R26, R19, RZ ;  /* 0x000000131a1a7210 */ /* 0x000fe20007fbe0ff */
[----:B0----5:R-:W-:Y:S01]  /*3080*/  FMUL R24, R165, R10 ;  /* 0x0000000aa5187220 */ /* 0x021fe20000400000 */
        /* <DEDUP_REMOVED lines=9> */
[----:B----4-:R-:W-:-:S06]  /*3120*/  IADD3.X R33, R29, UR11, RZ, P6, !PT ;  /* 0x0000000b1d217c10 */ /* 0x010fcc000b7fe4ff */
[----:B------:R-:W-:Y:S05]  /*3130*/  @!P4 BRA `(.L_x_62) ;  /* 0x000000000004c947 */ /* 0x000fea0003800000 */
[----:B------:R4:W5:Y:S02]  /*3140*/  LDG.E.LTC128B R165, desc[UR16][R32.64] ;  /* 0x0000001020a57981 */ /* 0x000964000c1e1920 */
.L_x_62:
[----:B------:R-:W-:Y:S05]  /*3150*/  BSYNC B1 ;  /* 0x0000000000017941 */ /* 0x000fea0003800000 */
.L_x_61:
        /* <DEDUP_REMOVED lines=11> */
.L_x_64:
[----:B------:R-:W-:Y:S05]  /*3210*/  BSYNC B1 ;  /* 0x0000000000017941 */ /* 0x000fea0003800000 */
.L_x_63:
        /* <DEDUP_REMOVED lines=11> */
.L_x_66:
[----:B------:R-:W-:Y:S05]  /*32d0*/  BSYNC B1 ;  /* 0x0000000000017941 */ /* 0x000fea0003800000 */
.L_x_65:
[----:B0----5:R-:W-:Y:S01]  /*32e0*/  FMUL R29, R165, R10 ;  /* 0x0000000aa51d7220 */ /* 0x021fe20000400000 */
        /* <DEDUP_REMOVED lines=9> */
.L_x_68:
[----:B------:R-:W-:Y:S05]  /*3380*/  BSYNC B1 ;  /* 0x0000000000017941 */ /* 0x000fea0003800000 */
.L_x_67:
[----:B0-----:R-:W-:Y:S01]  /*3390*/  IADD3 R20, P5, R22, R19, RZ ;  /* 0x0000001316147210 */ /* 0x001fe20007fbe0ff */
[----:B-----5:R-:W-:Y:S01]  /*33a0*/  FMUL R28, R165, R10 ;  /* 0x0000000aa51c7220 */ /* 0x020fe20000400000 */
[----:B------:R-:W-:Y:S01]  /*33b0*/  ISETP.GT.AND P1, PT, R5, 0x30, PT ;  /* 0x000000300500780c */ /* 0x000fe20003f24270 */
[----:B------:R-:W-:Y:S01]  /*33c0*/  BSSY B1, `(.L_x_69) ;  /* 0x000000b000017945 */ /* 0x000fe20003800000 */
[----:B--2---:R-:W-:Y:S01]  /*33d0*/  IADD3 R22, P6, R32, UR10, RZ ;  /* 0x0000000a20167c10 */ /* 0x004fe2000ffde0ff */
        /* <DEDUP_REMOVED lines=9> */
.L_x_70:
[----:B------:R-:W-:Y:S05]  /*3470*/  BSYNC B1 ;  /* 0x0000000000017941 */ /* 0x000fea0003800000 */
.L_x_69:
[----:B0----5:R-:W-:Y:S01]  /*3480*/  FMUL R21, R165, R10 ;  /* 0x0000000aa5157220 */ /* 0x021fe20000400000 */
[----:B------:R-:W-:Y:S01]  /*3490*/  IMAD.X R29, R25, 0x1, R6, P5 ;  /* 0x00000001191d7824 */ /* 0x000fe200028e0606 */
[----:B------:R-:W-:Y:S01]  /*34a0*/  ISETP.GT.AND P2, PT, R164, RZ, P0 ;  /* 0x000000ffa400720c */ /* 0x000fe20000744270 */
[----:B------:R-:W-:Y:S01]  /*34b0*/  BSSY B1, `(.L_x_71) ;  /* 0x0000008000017945 */ /* 0x000fe20003800000 */
[----:B---3--:R-:W-:Y:S01]  /*34c0*/  FFMA R31, R48, R11, R21 ;  /* 0x0000000b301f7223 */ /* 0x008fe20000000015 */
[----:B------:R-:W-:Y:S02]  /*34d0*/  IADD3 R20, P6, R34, UR10, RZ ;  /* 0x0000000a22147c10 */ /* 0x000fe4000ffde0ff */
[----:B------:R-:W-:Y:S02]  /*34e0*/  IADD3 R30, P5, R26, R4, RZ ;  /* 0x000000041a1e7210 */ /* 0x000fe40007fbe0ff */
[----:B------:R0:W-:Y:S01]  /*34f0*/  @P4 STG.E desc[UR16][R28.64], R31 ;  /* 0x0000001f1c004986 */ /* 0x0001e2000c101910 */
[----:B------:R-:W-:-:S05]  /*3500*/  IADD3.X R21, R35, UR11, RZ, P6, !PT ;  /* 0x0000000b23157c10 */ /* 0x000fca000b7fe4ff */
[----:B------:R-:W-:Y:S05]  /*3510*/  @!P2 BRA `(.L_x_72) ;  /* 0x000000000004a947 */ /* 0x000fea0003800000 */
[----:B------:R3:W5:Y:S02]  /*3520*/  LDG.E.LTC128B R165, desc[UR16][R20.64] ;  /* 0x0000001014a57981 */ /* 0x000764000c1e1920 */
.L_x_72:
[----:B------:R-:W-:Y:S05]  /*3530*/  BSYNC B1 ;  /* 0x0000000000017941 */ /* 0x000fea0003800000 */
.L_x_71:
[----:B-----5:R-:W-:Y:S01]  /*3540*/  FMUL R36, R165, R10 ;  /* 0x0000000aa5247220 */ /* 0x020fe20000400000 */
[----:B0-----:R-:W-:Y:S01]  /*3550*/  IMAD.X R31, R27, 0x1, R6, P5 ;  /* 0x000000011b1f7824 */ /* 0x001fe200028e0606 */
        /* <DEDUP_REMOVED lines=9> */
.L_x_74:
[----:B------:R-:W-:Y:S05]  /*35f0*/  BSYNC B1 ;  /* 0x0000000000017941 */ /* 0x000fea0003800000 */
.L_x_73:
        /* <DEDUP_REMOVED lines=10> */
.L_x_76:
[----:B------:R-:W-:Y:S05]  /*36a0*/  BSYNC B1 ;  /* 0x0000000000017941 */ /* 0x000fea0003800000 */
.L_x_75:
[----:B0-----:R-:W-:Y:S01]  /*36b0*/  IADD3 R24, P5, R26, R19, RZ ;  /* 0x000000131a187210 */ /* 0x001fe20007fbe0ff */
[----:B-----5:R-:W-:Y:S01]  /*36c0*/  FMUL R32, R165, R10 ;  /* 0x0000000aa5207220 */ /* 0x020fe20000400000 */
        /* <DEDUP_REMOVED lines=12> */
.L_x_78:
[----:B------:R-:W-:Y:S05]  /*3790*/  BSYNC B1 ;  /* 0x0000000000017941 */ /* 0x000fea0003800000 */
.L_x_77:
[----:B0----5:R-:W-:Y:S01]  /*37a0*/  FMUL R25, R165, R10 ;  /* 0x0000000aa5197220 */ /* 0x021fe20000400000 */
[----:B----4-:R-:W-:Y:S01]  /*37b0*/  IMAD.X R33, R29, 0x1, R6, P5 ;  /* 0x000000011d217824 */ /* 0x010fe200028e0606 */
        /* <DEDUP_REMOVED lines=9> */
.L_x_80:
[----:B------:R-:W-:Y:S05]  /*3850*/  BSYNC B1 ;  /* 0x0000000000017941 */ /* 0x000fea0003800000 */
.L_x_79:
        /* <DEDUP_REMOVED lines=11> */
.L_x_82:
[----:B------:R-:W-:Y:S05]  /*3910*/  BSYNC B1 ;  /* 0x0000000000017941 */ /* 0x000fea0003800000 */
.L_x_81:
[----:B--2--5:R-:W-:Y:S01]  /*3920*/  FMUL R23, R165, R10 ;  /* 0x0000000aa5177220 */ /* 0x024fe20000400000 */
[----:B------:R-:W-:Y:S01]  /*3930*/  IMAD.X R37, R29, 0x1, R18, P5 ;  /* 0x000000011d257824 */ /* 0x000fe200028e0612 */
[----:B------:R-:W-:Y:S01]  /*3940*/  ISETP.GT.AND P2, PT, R164, 0x8, P0 ;  /* 0x00000008a400780c */ /* 0x000fe20000744270 */
[----:B------:R-:W-:Y:S01]  /*3950*/  BSSY B1, `(.L_x_83) ;  /* 0x0000007000017945 */ /* 0x000fe20003800000 */
[----:B------:R-:W-:Y:S01]  /*3960*/  FFMA R23, R54, R11, R23 ;  /* 0x0000000b36177223 */ /* 0x000fe20000000017 */
[----:B---3--:R-:W-:-:S04]  /*3970*/  IADD3 R20, P0, R20, UR8, RZ ;  /* 0x0000000814147c10 */ /* 0x008fc8000ff1e0ff */
[----:B------:R2:W-:Y:S01]  /*3980*/  @P1 STG.E desc[UR16][R36.64], R23 ;  /* 0x0000001724001986 */ /* 0x0005e2000c101910 */
[----:B------:R-:W-:-:S05]  /*3990*/  IADD3.X R21, R21, UR9, RZ, P0, !PT ;  /* 0x0000000915157c10 */ /* 0x000fca00087fe4ff */
[----:B------:R-:W-:Y:S05]  /*39a0*/  @!P2 BRA `(.L_x_84) ;  /* 0x000000000004a947 */ /* 0x000fea0003800000 */
[----:B------:R3:W5:Y:S02]  /*39b0*/  LDG.E.LTC128B R165, desc[UR16][R20.64] ;  /* 0x0000001014a57981 */ /* 0x000764000c1e1920 */
.L_x_84:
[----:B------:R-:W-:Y:S05]  /*39c0*/  BSYNC B1 ;  /* 0x0000000000017941 */ /* 0x000fea0003800000 */
.L_x_83:
[----:B---3--:R-:W-:Y:S01]  /*39d0*/  IADD3 R20, P5, R30, R19, RZ ;  /* 0x000000131e147210 */ /* 0x008fe20007fbe0ff */
[----:B-----5:R-:W-:Y:S01]  /*39e0*/  FMUL R22, R165, R10 ;  /* 0x0000000aa5167220 */ /* 0x020fe20000400000 */
[C---:B------:R-:W-:Y:S01]  /*39f0*/  ISETP.GT.AND P1, PT, R5.reuse, 0x40, PT ;  /* 0x000000400500780c */ /* 0x040fe20003f24270 */
[----:B------:R-:W-:Y:S01]  /*3a00*/  BSSY B1, `(.L_x_85) ;  /* 0x000000b000017945 */ /* 0x000fe20003800000 */
[----:B------:R-:W-:Y:S01]  /*3a10*/  ISETP.GT.AND P0, PT, R5, 0x41, PT ;  /* 0x000000410500780c */ /* 0x000fe20003f04270 */
[----:B------:R-:W-:Y:S01]  /*3a20*/  FFMA R55, R55, R11, R22 ;  /* 0x0000000b37377223 */ /* 0x000fe20000000016 */
[----:B------:R-:W-:Y:S01]  /*3a30*/  IMAD.X R21, R31, 0x1, R18, P5 ;  /* 0x000000011f157824 */ /* 0x000fe200028e0612 */
[----:B------:R-:W-:Y:S02]  /*3a40*/  ISETP.GT.AND P4, PT, R164, RZ, P1 ;  /* 0x000000ffa400720c */ /* 0x000fe40000f84270 */
[----:B------:R-:W-:Y:S02]  /*3a50*/  IADD3 R22, P6, R26, UR10, RZ ;  /* 0x0000000a1a167c10 */ /* 0x000fe4000ffde0ff */
[----:B------:R3:W-:Y:S01]  /*3a60*/  @P2 STG.E desc[UR16][R20.64], R55 ;  /* 0x0000003714002986 */ /* 0x0007e2000c101910 */
[----:B------:R-:W-:-:S02]  /*3a70*/  IADD3 R28, P5, R32, R4, RZ ;  /* 0x00000004201c7210 */ /* 0x000fc40007fbe0ff */
[----:B--2---:R-:W-:-:S06]  /*3a80*/  IADD3.X R23, R27, UR11, RZ, P6, !PT ;  /* 0x0000000b1b177c10 */ /* 0x004fcc000b7fe4ff */
[----:B------:R-:W-:Y:S05]  /*3a90*/  @!P4 BRA `(.L_x_86) ;  /* 0x000000000004c947 */ /* 0x000fea0003800000 */
[----:B------:R2:W5:Y:S02]  /*3aa0*/  LDG.E.LTC128B R165, desc[UR16][R22.64] ;  /* 0x0000001016a57981 */ /* 0x000564000c1e1920 */
.L_x_86:
[----:B------:R-:W-:Y:S05]  /*3ab0*/  BSYNC B1 ;  /* 0x0000000000017941 */ /* 0x000fea0003800000 */
.L_x_85:
[----:B---3-5:R-:W-:Y:S01]  /*3ac0*/  FMUL R21, R165, R10 ;  /* 0x0000000aa5157220 */ /* 0x028fe20000400000 */
        /* <DEDUP_REMOVED lines=10> */
.L_x_88:
[----:B------:R-:W-:Y:S05]  /*3b70*/  BSYNC B1 ;  /* 0x0000000000017941 */ /* 0x000fea0003800000 */
.L_x_87:
[----:B-----5:R-:W-:Y:S01]  /*3b80*/  FMUL R36, R165, R10 ;  /* 0x0000000aa5247220 */ /* 0x020fe20000400000 */
[----:B---3--:R-:W-:Y:S01]  /*3b90*/  IMAD.X R31, R35, 0x1, R6, P5 ;  /* 0x00000001231f7824 */ /* 0x008fe200028e0606 */
        /* <DEDUP_REMOVED lines=9> */
.L_x_90:
[----:B------:R-:W-:Y:S05]  /*3c30*/  BSYNC B1 ;  /* 0x0000000000017941 */ /* 0x000fea0003800000 */
.L_x_89:
[----:B0----5:R-:W-:Y:S01]  /*3c40*/  FMUL R27, R165, R10 ;  /* 0x0000000aa51b7220 */ /* 0x021fe20000400000 */
[----:B------:R-:W-:Y:S01]  /*3c50*/  IMAD.X R37, R33, 0x1, R18, P5 ;  /* 0x0000000121257824 */ /* 0x000fe200028e0612 */
[----:B------:R-:W-:Y:S01]  /*3c60*/  ISETP.GT.AND P2, PT, R164, 0x8, P0 ;  /* 0x00000008a400780c */ /* 0x000fe20000744270 */
[----:B------:R-:W-:Y:S01]  /*3c70*/  BSSY B1, `(.L_x_91) ;  /* 0x0000007000017945 */ /* 0x000fe20003800000 */
[----:B------:R-:W-:Y:S01]  /*3c80*/  FFMA R27, R58, R11, R27 ;  /* 0x0000000b3a1b7223 */ /* 0x000fe2000000001b */
[----:B----4-:R-:W-:-:S04]  /*3c90*/  IADD3 R24, P0, R24, UR8, RZ ;  /* 0x0000000818187c10 */ /* 0x010fc8000ff1e0ff */
[----:B------:R0:W-:Y:S01]  /*3ca0*/  @P1 STG.E desc[UR16][R36.64], R27 ;  /* 0x0000001b24001986 */ /* 0x0001e2000c101910 */
[----:B------:R-:W-:-:S05]  /*3cb0*/  IADD3.X R25, R25, UR9, RZ, P0, !PT ;  /* 0x0000000919197c10 */ /* 0x000fca00087fe4ff */
[----:B------:R-:W-:Y:S05]  /*3cc0*/  @!P2 BRA `(.L_x_92) ;  /* 0x000000000004a947 */ /* 0x000fea0003800000 */
[----:B------:R4:W5:Y:S02]  /*3cd0*/  LDG.E.LTC128B R165, desc[UR16][R24.64] ;  /* 0x0000001018a57981 */ /* 0x000964000c1e1920 */
.L_x_92:
[----:B------:R-:W-:Y:S05]  /*3ce0*/  BSYNC B1 ;  /* 0x0000000000017941 */ /* 0x000fea0003800000 */
.L_x_91:
[----:B----4-:R-:W-:Y:S01]  /*3cf0*/  IADD3 R24, P5, R34, R19, RZ ;  /* 0x0000001322187210 */ /* 0x010fe20007fbe0ff */
        /* <DEDUP_REMOVED lines=10> */
[----:B0-----:R-:W-:-:S06]  /*3da0*/  IADD3.X R27, R23, UR11, RZ, P6, !PT ;  /* 0x0000000b171b7c10 */ /* 0x001fcc000b7fe4ff */
[----:B------:R-:W-:Y:S05]  /*3db0*/  @!P4 BRA `(.L_x_94) ;  /* 0x000000000004c947 */ /* 0x000fea0003800000 */
[----:B------:R0:W5:Y:S02]  /*3dc0*/  LDG.E.LTC128B R165, desc[UR16][R26.64] ;  /* 0x000000101aa57981 */ /* 0x000164000c1e1920 */
.L_x_94:
[----:B------:R-:W-:Y:S05]  /*3dd0*/  BSYNC B1 ;  /* 0x0000000000017941 */ /* 0x000fea0003800000 */
.L_x_93:
[----:B----45:R-:W-:Y:S01]  /*3de0*/  FMUL R25, R165, R10 ;  /* 0x0000000aa5197220 */ /* 0x030fe20000400000 */
        /* <DEDUP_REMOVED lines=10> */
.L_x_96:
[----:B------:R-:W-:Y:S05]  /*3e90*/  BSYNC B1 ;  /* 0x0000000000017941 */ /* 0x000fea0003800000 */
.L_x_95:
[----:B-----5:R-:W-:Y:S01]  /*3ea0*/  FMUL R36, R165, R10 ;  /* 0x0000000aa5247220 */ /* 0x020fe20000400000 */
[----:B----4-:R-:W-:Y:S01]  /*3eb0*/  IMAD.X R35, R31, 0x1, R6, P5 ;  /* 0x000000011f237824 */ /* 0x010fe200028e0606 */
        /* <DEDUP_REMOVED lines=9> */
.L_x_98:
[----:B------:R-:W-:Y:S05]  /*3f50*/  BSYNC B1 ;  /* 0x0000000000017941 */ /* 0x000fea0003800000 */
.L_x_97:
        /* <DEDUP_REMOVED lines=10> */
.L_x_100:
[----:B------:R-:W-:Y:S05]  /*4000*/  BSYNC B1 ;  /* 0x0000000000017941 */ /* 0x000fea0003800000 */
.L_x_99:
[----:B0-----:R-:W-:Y:S01]  /*4010*/  IADD3 R20, P5, R30, R19, RZ ;  /* 0x000000131e147210 */ /* 0x001fe20007fbe0ff */
        /* <DEDUP_REMOVED lines=10> */
[----:B----4-:R-:W-:-:S06]  /*40c0*/  IADD3.X R23, R27, UR11, RZ, P6, !PT ;  /* 0x0000000b1b177c10 */ /* 0x010fcc000b7fe4ff */
[----:B------:R-:W-:Y:S05]  /*40d0*/  @!P4 BRA `(.L_x_102) ;  /* 0x000000000004c947 */ /* 0x000fea0003800000 */
[----:B------:R4:W5:Y:S02]  /*40e0*/  LDG.E.LTC128B R165, desc[UR16][R22.64] ;  /* 0x0000001016a57981 */ /* 0x000964000c1e1920 */
.L_x_102:
[----:B------:R-:W-:Y:S05]  /*40f0*/  BSYNC B1 ;  /* 0x0000000000017941 */ /* 0x000fea0003800000 */
.L_x_101:
        /* <DEDUP_REMOVED lines=11> */
.L_x_104:
[----:B------:R-:W-:Y:S05]  /*41b0*/  BSYNC B1 ;  /* 0x0000000000017941 */ /* 0x000fea0003800000 */
.L_x_103:
        /* <DEDUP_REMOVED lines=11> */
.L_x_106:
[----:B------:R-:W-:Y:S05]  /*4270*/  BSYNC B1 ;  /* 0x0000000000017941 */ /* 0x000fea0003800000 */
.L_x_105:
        /* <DEDUP_REMOVED lines=10> */
.L_x_108:
[----:B------:R-:W-:Y:S05]  /*4320*/  BSYNC B1 ;  /* 0x0000000000017941 */ /* 0x000fea0003800000 */
.L_x_107:
        /* <DEDUP_REMOVED lines=11> */
[----:B------:R-:W-:-:S06]  /*43e0*/  IADD3.X R27, R23, UR11, RZ, P6, !PT ;  /* 0x0000000b171b7c10 */ /* 0x000fcc000b7fe4ff */
[----:B------:R-:W-:Y:S05]  /*43f0*/  @!P4 BRA `(.L_x_110) ;  /* 0x000000000004c947 */ /* 0x000fea0003800000 */
[----:B------:R0:W5:Y:S02]  /*4400*/  LDG.E.LTC128B R165, desc[UR16][R26.64] ;  /* 0x000000101aa57981 */ /* 0x000164000c1e1920 */
.L_x_110:
[----:B------:R-:W-:Y:S05]  /*4410*/  BSYNC B1 ;  /* 0x0000000000017941 */ /* 0x000fea0003800000 */
.L_x_109:
[----:B0----5:R-:W-:Y:S01]  /*4420*/  FMUL R25, R165, R10 ;  /* 0x0000000aa5197220 */ /* 0x021fe20000400000 */
[----:B------:R-:W-:Y:S01]  /*4430*/  IMAD.X R33, R29, 0x1, R6, P5 ;  /* 0x000000011d217824 */ /* 0x000fe200028e0606 */
[----:B------:R-:W-:Y:S01]  /*4440*/  ISETP.GT.AND P2, PT, R164, RZ, P0 ;  /* 0x000000ffa400720c */ /* 0x000fe20000744270 */
[----:B------:R-:W-:Y:S01]  /*4450*/  BSSY B1, `(.L_x_111) ;  /* 0x0000008000017945 */ /* 0x000fe20003800000 */
[----:B--2---:R-:W-:Y:S01]  /*4460*/  FFMA R35, R68, R11, R25 ;  /* 0x0000000b44237223 */ /* 0x004fe20000000019 */
[----:B------:R-:W-:Y:S02]  /*4470*/  IADD3 R24, P6, R20, UR10, RZ ;  /* 0x0000000a14187c10 */ /* 0x000fe4000ffde0ff */
[----:B------:R-:W-:Y:S02]  /*4480*/  IADD3 R34, P5, R30, R4, RZ ;  /* 0x000000041e227210 */ /* 0x000fe40007fbe0ff */
[----:B------:R0:W-:Y:S01]  /*4490*/  @P4 STG.E desc[UR16][R32.64], R35 ;  /* 0x0000002320004986 */ /* 0x0001e2000c101910 */
[----:B------:R-:W-:-:S05]  /*44a0*/  IADD3.X R25, R21, UR11, RZ, P6, !PT ;  /* 0x0000000b15197c10 */ /* 0x000fca000b7fe4ff */
[----:B------:R-:W-:Y:S05]  /*44b0*/  @!P2 BRA `(.L_x_112) ;  /* 0x000000000004a947 */ /* 0x000fea0003800000 */
[----:B------:R2:W5:Y:S02]  /*44c0*/  LDG.E.LTC128B R165, desc[UR16][R24.64] ;  /* 0x0000001018a57981 */ /* 0x000564000c1e1920 */
.L_x_112:
[----:B------:R-:W-:Y:S05]  /*44d0*/  BSYNC B1 ;  /* 0x0000000000017941 */ /* 0x000fea0003800000 */
.L_x_111:
        /* <DEDUP_REMOVED lines=11> */
.L_x_114:
[----:B------:R-:W-:Y:S05]  /*4590*/  BSYNC B1 ;  /* 0x0000000000017941 */ /* 0x000fea0003800000 */
.L_x_113:
[----:B----45:R-:W-:Y:S01]  /*45a0*/  FMUL R23, R165, R10 ;  /* 0x0000000aa5177220 */ /* 0x030fe20000400000 */
        /* <DEDUP_REMOVED lines=9> */
.L_x_116:
[----:B------:R-:W-:Y:S05]  /*4640*/  BSYNC B1 ;  /* 0x0000000000017941 */ /* 0x000fea0003800000 */
.L_x_115:
        /* <DEDUP_REMOVED lines=11> */
[----:B---3--:R-:W-:-:S06]  /*4700*/  IADD3.X R23, R27, UR11, RZ, P6, !PT ;  /* 0x0000000b1b177c10 */ /* 0x008fcc000b7fe4ff */
[----:B------:R-:W-:Y:S05]  /*4710*/  @!P4 BRA `(.L_x_118) ;  /* 0x000000000004c947 */ /* 0x000fea0003800000 */
[----:B------:R3:W5:Y:S02]  /*4720*/  LDG.E.LTC128B R165, desc[UR16][R22.64] ;  /* 0x0000001016a57981 */ /* 0x000764000c1e1920 */
.L_x_118:
[----:B------:R-:W-:Y:S05]  /*4730*/  BSYNC B1 ;  /* 0x0000000000017941 */ /* 0x000fea0003800000 */
.L_x_117:
        /* <DEDUP_REMOVED lines=11> */
.L_x_120:
[----:B------:R-:W-:Y:S05]  /*47f0*/  BSYNC B1 ;  /* 0x0000000000017941 */ /* 0x000fea0003800000 */
.L_x_119:
[----:B-----5:R-:W-:Y:S01]  /*4800*/  FMUL R36, R165, R10 ;  /* 0x0000000aa5247220 */ /* 0x020fe20000400000 */
[----:B----4-:R-:W-:Y:S01]  /*4810*/  IMAD.X R31, R35, 0x1, R6, P5 ;  /* 0x00000001231f7824 */ /* 0x010fe200028e0606 */
        /* <DEDUP_REMOVED lines=9> */
.L_x_122:
[----:B------:R-:W-:Y:S05]  /*48b0*/  BSYNC B1 ;  /* 0x0000000000017941 */ /* 0x000fea0003800000 */
.L_x_121:
[----:B0----5:R-:W-:Y:S01]  /*48c0*/  FMUL R27, R165, R10 ;  /* 0x0000000aa51b7220 */ /* 0x021fe20000400000 */
[----:B------:R-:W-:Y:S01]  /*48d0*/  IMAD.X R37, R33, 0x1, R18, P5 ;  /* 0x0000000121257824 */ /* 0x000fe200028e0612 */
[----:B------:R-:W-:Y:S01]  /*48e0*/  ISETP.GT.AND P2, PT, R164, 0x8, P0 ;  /* 0x00000008a400780c */ /* 0x000fe20000744270 */
[----:B------:R-:W-:Y:S01]  /*48f0*/  BSSY B1, `(.L_x_123) ;  /* 0x0000007000017945 */ /* 0x000fe20003800000 */
[----:B------:R-:W-:Y:S01]  /*4900*/  FFMA R27, R74, R11, R27 ;  /* 0x0000000b4a1b7223 */ /* 0x000fe2000000001b */
[----:B--2---:R-:W-:-:S04]  /*4910*/  IADD3 R24, P0, R24, UR8, RZ ;  /* 0x0000000818187c10 */ /* 0x004fc8000ff1e0ff */
[----:B------:R0:W-:Y:S01]  /*4920*/  @P1 STG.E desc[UR16][R36.64], R27 ;  /* 0x0000001b24001986 */ /* 0x0001e2000c101910 */
[----:B------:R-:W-:-:S05]  /*4930*/  IADD3.X R25, R25, UR9, RZ, P0, !PT ;  /* 0x0000000919197c10 */ /* 0x000fca00087fe4ff */
[----:B------:R-:W-:Y:S05]  /*4940*/  @!P2 BRA `(.L_x_124) ;  /* 0x000000000004a947 */ /* 0x000fea0003800000 */
[----:B------:R2:W5:Y:S02]  /*4950*/  LDG.E.LTC128B R165, desc[UR16][R24.64] ;  /* 0x0000001018a57981 */ /* 0x000564000c1e1920 */
.L_x_124:
[----:B------:R-:W-:Y:S05]  /*4960*/  BSYNC B1 ;  /* 0x0000000000017941 */ /* 0x000fea0003800000 */
.L_x_123:
[----:B--2---:R-:W-:Y:S01]  /*4970*/  IADD3 R24, P5, R34, R19, RZ ;  /* 0x0000001322187210 */ /* 0x004fe20007fbe0ff */
        /* <DEDUP_REMOVED lines=13> */
.L_x_126:
[----:B------:R-:W-:Y:S05]  /*4a50*/  BSYNC B1 ;  /* 0x0000000000017941 */ /* 0x000fea0003800000 */
.L_x_125:
[----:B--2--5:R-:W-:Y:S01]  /*4a60*/  FMUL R25, R165, R10 ;  /* 0x0000000aa5197220 */ /* 0x024fe20000400000 */
        /* <DEDUP_REMOVED lines=10> */
.L_x_128:
[----:B------:R-:W-:Y:S05]  /*4b10*/  BSYNC B1 ;  /* 0x0000000000017941 */ /* 0x000fea0003800000 */
.L_x_127:
[----:B-----5:R-:W-:Y:S01]  /*4b20*/  FMUL R36, R165, R10 ;  /* 0x0000000aa5247220 */ /* 0x020fe20000400000 */
[----:B--2---:R-:W-:Y:S01]  /*4b30*/  IMAD.X R35, R31, 0x1, R6, P5 ;  /* 0x000000011f237824 */ /* 0x004fe200028e0606 */
[----:B------:R-:W-:Y:S01]  /*4b40*/  ISETP.GT.AND P1, PT, R164, 0x8, P1 ;  /* 0x00000008a400780c */ /* 0x000fe20000f24270 */
        /* <DEDUP_REMOVED lines=8> */
.L_x_130:
[----:B------:R-:W-:Y:S05]  /*4bd0*/  BSYNC B1 ;  /* 0x0000000000017941 */ /* 0x000fea0003800000 */
.L_x_129:
[----:B---3-5:R-:W-:Y:S01]  /*4be0*/  FMUL R23, R165, R10 ;  /* 0x0000000aa5177220 */ /* 0x028fe20000400000 */
        /* <DEDUP_REMOVED lines=9> */
.L_x_132:
[----:B------:R-:W-:Y:S05]  /*4c80*/  BSYNC B1 ;  /* 0x0000000000017941 */ /* 0x000fea0003800000 */
.L_x_131:
        /* <DEDUP_REMOVED lines=14> */
.L_x_134:
[----:B------:R-:W-:Y:S05]  /*4d70*/  BSYNC B1 ;  /* 0x0000000000017941 */ /* 0x000fea0003800000 */
.L_x_133:
[----:B0----5:R-:W-:Y:S01]  /*4d80*/  FMUL R21, R165, R10 ;  /* 0x0000000aa5157220 */ /* 0x021fe20000400000 */
[----:B------:R-:W-:Y:S01]  /*4d90*/  IMAD.X R29, R33, 0x1, R6, P5 ;  /* 0x00000001211d7824 */ /* 0x000fe200028e0606 */
[----:B------:R-:W-:Y:S01]  /*4da0*/  ISETP.GT.AND P2, PT, R164, RZ, P0 ;  /* 0x000000ffa400720c */ /* 0x000fe20000744270 */
[----:B------:R-:W-:Y:S01]  /*4db0*/  BSSY B1, `(.L_x_135) ;  /* 0x0000008000017945 */ /* 0x000fe20003800000 */
[----:B----4-:R-:W-:Y:S01]  /*4dc0*/  FFMA R31, R80, R11, R21 ;  /* 0x0000000b501f7223 */ /* 0x010fe20000000015 */
[----:B------:R-:W-:Y:S02]  /*4dd0*/  IADD3 R20, P6, R24, UR10, RZ ;  /* 0x0000000a18147c10 */ /* 0x000fe4000ffde0ff */
[----:B------:R-:W-:Y:S02]  /*4de0*/  IADD3 R30, P5, R34, R4, RZ ;  /* 0x00000004221e7210 */ /* 0x000fe40007fbe0ff */
[----:B------:R0:W-:Y:S01]  /*4df0*/  @P4 STG.E desc[UR16][R28.64], R31 ;  /* 0x0000001f1c004986 */ /* 0x0001e2000c101910 */
[----:B------:R-:W-:-:S05]  /*4e00*/  IADD3.X R21, R25, UR11, RZ, P6, !PT ;  /* 0x0000000b19157c10 */ /* 0x000fca000b7fe4ff */
[----:B------:R-:W-:Y:S05]  /*4e10*/  @!P2 BRA `(.L_x_136) ;  /* 0x000000000004a947 */ /* 0x000fea0003800000 */
[----:B------:R4:W5:Y:S02]  /*4e20*/  LDG.E.LTC128B R165, desc[UR16][R20.64] ;  /* 0x0000001014a57981 */ /* 0x000964000c1e1920 */
.L_x_136:
[----:B------:R-:W-:Y:S05]  /*4e30*/  BSYNC B1 ;  /* 0x0000000000017941 */ /* 0x000fea0003800000 */
.L_x_135:
        /* <DEDUP_REMOVED lines=11> */
.L_x_138:
[----:B------:R-:W-:Y:S05]  /*4ef0*/  BSYNC B1 ;  /* 0x0000000000017941 */ /* 0x000fea0003800000 */
.L_x_137:
        /* <DEDUP_REMOVED lines=10> */
.L_x_140:
[----:B------:R-:W-:Y:S05]  /*4fa0*/  BSYNC B1 ;  /* 0x0000000000017941 */ /* 0x000fea0003800000 */
.L_x_139:
        /* <DEDUP_REMOVED lines=14> */
.L_x_142:
[----:B------:R-:W-:Y:S05]  /*5090*/  BSYNC B1 ;  /* 0x0000000000017941 */ /* 0x000fea0003800000 */
.L_x_141:
        /* <DEDUP_REMOVED lines=11> */
.L_x_144:
[----:B------:R-:W-:Y:S05]  /*5150*/  BSYNC B1 ;  /* 0x0000000000017941 */ /* 0x000fea0003800000 */
.L_x_143:
[----:B-----5:R-:W-:Y:S01]  /*5160*/  FMUL R36, R165, R10 ;  /* 0x0000000aa5247220 */ /* 0x020fe20000400000 */
[----:B0-----:R-:W-:Y:S01]  /*5170*/  IMAD.X R35, R31, 0x1, R6, P5 ;  /* 0x000000011f237824 */ /* 0x001fe200028e0606 */
        /* <DEDUP_REMOVED lines=9> */
.L_x_146:
[----:B------:R-:W-:Y:S05]  /*5210*/  BSYNC B1 ;  /* 0x0000000000017941 */ /* 0x000fea0003800000 */
.L_x_145:
[----:B---3-5:R-:W-:Y:S01]  /*5220*/  FMUL R23, R165, R10 ;  /* 0x0000000aa5177220 */ /* 0x028fe20000400000 */
        /* <DEDUP_REMOVED lines=9> */
.L_x_148:
[----:B------:R-:W-:Y:S05]  /*52c0*/  BSYNC B1 ;  /* 0x0000000000017941 */ /* 0x000fea0003800000 */
.L_x_147:
        /* <DEDUP_REMOVED lines=14> */
.L_x_150:
[----:B------:R-:W-:Y:S05]  /*53b0*/  BSYNC B1 ;  /* 0x0000000000017941 */ /* 0x000fea0003800000 */
.L_x_149:
        /* <DEDUP_REMOVED lines=11> */
.L_x_152:
[----:B------:R-:W-:Y:S05]  /*5470*/  BSYNC B1 ;  /* 0x0000000000017941 */ /* 0x000fea0003800000 */
.L_x_151:
        /* <DEDUP_REMOVED lines=11> */
.L_x_154:
[----:B------:R-:W-:Y:S05]  /*5530*/  BSYNC B1 ;  /* 0x0000000000017941 */ /* 0x000fea0003800000 */
.L_x_153:
        /* <DEDUP_REMOVED lines=10> */
.L_x_156:
[----:B------:R-:W-:Y:S05]  /*55e0*/  BSYNC B1 ;  /* 0x0000000000017941 */ /* 0x000fea0003800000 */
.L_x_155:
        /* <DEDUP_REMOVED lines=14> */
.L_x_158:
[----:B------:R-:W-:Y:S05]  /*56d0*/  BSYNC B1 ;  /* 0x0000000000017941 */ /* 0x000fea0003800000 */
.L_x_157:
        /* <DEDUP_REMOVED lines=11> */
.L_x_160:
[----:B------:R-:W-:Y:S05]  /*5790*/  BSYNC B1 ;  /* 0x0000000000017941 */ /* 0x000fea0003800000 */
.L_x_159:
        /* <DEDUP_REMOVED lines=11> */
.L_x_162:
[----:B------:R-:W-:Y:S05]  /*5850*/  BSYNC B1 ;  /* 0x0000000000017941 */ /* 0x000fea0003800000 */
.L_x_161:
        /* <DEDUP_REMOVED lines=10> */
.L_x_164:
[----:B------:R-:W-:Y:S05]  /*5900*/  BSYNC B1 ;  /* 0x0000000000017941 */ /* 0x000fea0003800000 */
.L_x_163:
        /* <DEDUP_REMOVED lines=14> */
.L_x_166:
[----:B------:R-:W-:Y:S05]  /*59f0*/  BSYNC B1 ;  /* 0x0000000000017941 */ /* 0x000fea0003800000 */
.L_x_165:
        /* <DEDUP_REMOVED lines=11> */
.L_x_168:
[----:B------:R-:W-:Y:S05]  /*5ab0*/  BSYNC B1 ;  /* 0x0000000000017941 */ /* 0x000fea0003800000 */
.L_x_167:
        /* <DEDUP_REMOVED lines=11> */
.L_x_170:
[----:B------:R-:W-:Y:S05]  /*5b70*/  BSYNC B1 ;  /* 0x0000000000017941 */ /* 0x000fea0003800000 */
.L_x_169:
        /* <DEDUP_REMOVED lines=10> */
.L_x_172:
[----:B------:R-:W-:Y:S05]  /*5c20*/  BSYNC B1 ;  /* 0x0000000000017941 */ /* 0x000fea0003800000 */
.L_x_171:
        /* <DEDUP_REMOVED lines=14> */
.L_x_174:
[----:B------:R-:W-:Y:S05]  /*5d10*/  BSYNC B1 ;  /* 0x0000000000017941 */ /* 0x000fea0003800000 */
.L_x_173:
        /* <DEDUP_REMOVED lines=11> */
.L_x_176:
[----:B------:R-:W-:Y:S05]  /*5dd0*/  BSYNC B1 ;  /* 0x0000000000017941 */ /* 0x000fea0003800000 */
.L_x_175:
        /* <DEDUP_REMOVED lines=11> */
.L_x_178:
[----:B------:R-:W-:Y:S05]  /*5e90*/  BSYNC B1 ;  /* 0x0000000000017941 */ /* 0x000fea0003800000 */
.L_x_177:
        /* <DEDUP_REMOVED lines=10> */
.L_x_180:
[----:B------:R-:W-:Y:S05]  /*5f40*/  BSYNC B1 ;  /* 0x0000000000017941 */ /* 0x000fea0003800000 */
.L_x_179:
        /* <DEDUP_REMOVED lines=14> */
.L_x_182:
[----:B------:R-:W-:Y:S05]  /*6030*/  BSYNC B1 ;  /* 0x0000000000017941 */ /* 0x000fea0003800000 */
.L_x_181:
        /* <DEDUP_REMOVED lines=11> */
.L_x_184:
[----:B------:R-:W-:Y:S05]  /*60f0*/  BSYNC B1 ;  /* 0x0000000000017941 */ /* 0x000fea0003800000 */
.L_x_183:
        /* <DEDUP_REMOVED lines=11> */
.L_x_186:
[----:B------:R-:W-:Y:S05]  /*61b0*/  BSYNC B1 ;  /* 0x0000000000017941 */ /* 0x000fea0003800000 */
.L_x_185:
        /* <DEDUP_REMOVED lines=10> */
.L_x_188:
[----:B------:R-:W-:Y:S05]  /*6260*/  BSYNC B1 ;  /* 0x0000000000017941 */ /* 0x000fea0003800000 */
.L_x_187:
        /* <DEDUP_REMOVED lines=14> */
.L_x_190:
[----:B------:R-:W-:Y:S05]  /*6350*/  BSYNC B1 ;  /* 0x0000000000017941 */ /* 0x000fea0003800000 */
.L_x_189:
        /* <DEDUP_REMOVED lines=11> */
.L_x_192:
[----:B------:R-:W-:Y:S05]  /*6410*/  BSYNC B1 ;  /* 0x0000000000017941 */ /* 0x000fea0003800000 */
.L_x_191:
        /* <DEDUP_REMOVED lines=11> */
.L_x_194:
[----:B------:R-:W-:Y:S05]  /*64d0*/  BSYNC B1 ;  /* 0x0000000000017941 */ /* 0x000fea0003800000 */
.L_x_193:
        /* <DEDUP_REMOVED lines=10> */
.L_x_196:
[----:B------:R-:W-:Y:S05]  /*6580*/  BSYNC B1 ;  /* 0x0000000000017941 */ /* 0x000fea0003800000 */
.L_x_195:
        /* <DEDUP_REMOVED lines=14> */
.L_x_198:
[----:B------:R-:W-:Y:S05]  /*6670*/  BSYNC B1 ;  /* 0x0000000000017941 */ /* 0x000fea0003800000 */
.L_x_197:
        /* <DEDUP_REMOVED lines=11> */
.L_x_200:
[----:B------:R-:W-:Y:S05]  /*6730*/  BSYNC B1 ;  /* 0x0000000000017941 */ /* 0x000fea0003800000 */
.L_x_199:
        /* <DEDUP_REMOVED lines=11> */
.L_x_202:
[----:B------:R-:W-:Y:S05]  /*67f0*/  BSYNC B1 ;  /* 0x0000000000017941 */ /* 0x000fea0003800000 */
.L_x_201:
        /* <DEDUP_REMOVED lines=10> */
.L_x_204:
[----:B------:R-:W-:Y:S05]  /*68a0*/  BSYNC B1 ;  /* 0x0000000000017941 */ /* 0x000fea0003800000 */
.L_x_203:
        /* <DEDUP_REMOVED lines=14> */
.L_x_206:
[----:B------:R-:W-:Y:S05]  /*6990*/  BSYNC B1 ;  /* 0x0000000000017941 */ /* 0x000fea0003800000 */
.L_x_205:
        /* <DEDUP_REMOVED lines=11> */
.L_x_208:
[----:B------:R-:W-:Y:S05]  /*6a50*/  BSYNC B1 ;  /* 0x0000000000017941 */ /* 0x000fea0003800000 */
.L_x_207:
        /* <DEDUP_REMOVED lines=11> */
.L_x_210:
[----:B------:R-:W-:Y:S05]  /*6b10*/  BSYNC B1 ;  /* 0x0000000000017941 */ /* 0x000fea0003800000 */
.L_x_209:
        /* <DEDUP_REMOVED lines=10> */
.L_x_212:
[----:B------:R-:W-:Y:S05]  /*6bc0*/  BSYNC B1 ;  /* 0x0000000000017941 */ /* 0x000fea0003800000 */
.L_x_211:
        /* <DEDUP_REMOVED lines=14> */
.L_x_214:
[----:B------:R-:W-:Y:S05]  /*6cb0*/  BSYNC B1 ;  /* 0x0000000000017941 */ /* 0x000fea0003800000 */
.L_x_213:
        /* <DEDUP_REMOVED lines=11> */
.L_x_216:
[----:B------:R-:W-:Y:S05]  /*6d70*/  BSYNC B1 ;  /* 0x0000000000017941 */ /* 0x000fea0003800000 */
.L_x_215:
        /* <DEDUP_REMOVED lines=11> */
.L_x_218:
[----:B------:R-:W-:Y:S05]  /*6e30*/  BSYNC B1 ;  /* 0x0000000000017941 */ /* 0x000fea0003800000 */
.L_x_217:
        /* <DEDUP_REMOVED lines=10> */
.L_x_220:
[----:B------:R-:W-:Y:S05]  /*6ee0*/  BSYNC B1 ;  /* 0x0000000000017941 */ /* 0x000fea0003800000 */
.L_x_219:
        /* <DEDUP_REMOVED lines=14> */
.L_x_222:
[----:B------:R-:W-:Y:S05]  /*6fd0*/  BSYNC B1 ;  /* 0x0000000000017941 */ /* 0x000fea0003800000 */
.L_x_221:
        /* <DEDUP_REMOVED lines=11> */
.L_x_224:
[----:B------:R-:W-:Y:S05]  /*7090*/  BSYNC B1 ;  /* 0x0000000000017941 */ /* 0x000fea0003800000 */
.L_x_223:
        /* <DEDUP_REMOVED lines=11> */
.L_x_226:
[----:B------:R-:W-:Y:S05]  /*7150*/  BSYNC B1 ;  /* 0x0000000000017941 */ /* 0x000fea0003800000 */
.L_x_225:
        /* <DEDUP_REMOVED lines=10> */
.L_x_228:
[----:B------:R-:W-:Y:S05]  /*7200*/  BSYNC B1 ;  /* 0x0000000000017941 */ /* 0x000fea0003800000 */
.L_x_227:
        /* <DEDUP_REMOVED lines=14> */
.L_x_230:
[----:B------:R-:W-:Y:S05]  /*72f0*/  BSYNC B1 ;  /* 0x0000000000017941 */ /* 0x000fea0003800000 */
.L_x_229:
        /* <DEDUP_REMOVED lines=11> */
.L_x_232:
[----:B------:R-:W-:Y:S05]  /*73b0*/  BSYNC B1 ;  /* 0x0000000000017941 */ /* 0x000fea0003800000 */
.L_x_231:
        /* <DEDUP_REMOVED lines=11> */
.L_x_234:
[----:B------:R-:W-:Y:S05]  /*7470*/  BSYNC B1 ;  /* 0x0000000000017941 */ /* 0x000fea0003800000 */
.L_x_233:
        /* <DEDUP_REMOVED lines=10> */
.L_x_236:
[----:B------:R-:W-:Y:S05]  /*7520*/  BSYNC B1 ;  /* 0x0000000000017941 */ /* 0x000fea0003800000 */
.L_x_235:
        /* <DEDUP_REMOVED lines=14> */
.L_x_238:
[----:B------:R-:W-:Y:S05]  /*7610*/  BSYNC B1 ;  /* 0x0000000000017941 */ /* 0x000fea0003800000 */
.L_x_237:
        /* <DEDUP_REMOVED lines=11> */
.L_x_240:
[----:B------:R-:W-:Y:S05]  /*76d0*/  BSYNC B1 ;  /* 0x0000000000017941 */ /* 0x000fea0003800000 */
.L_x_239:
        /* <DEDUP_REMOVED lines=11> */
.L_x_242:
[----:B------:R-:W-:Y:S05]  /*7790*/  BSYNC B1 ;  /* 0x0000000000017941 */ /* 0x000fea0003800000 */
.L_x_241:
        /* <DEDUP_REMOVED lines=10> */
.L_x_244:
[----:B------:R-:W-:Y:S05]  /*7840*/  BSYNC B1 ;  /* 0x0000000000017941 */ /* 0x000fea0003800000 */
.L_x_243:
        /* <DEDUP_REMOVED lines=14> */
.L_x_246:
[----:B------:R-:W-:Y:S05]  /*7930*/  BSYNC B1 ;  /* 0x0000000000017941 */ /* 0x000fea0003800000 */
.L_x_245:
        /* <DEDUP_REMOVED lines=11> */
.L_x_248:
[----:B------:R-:W-:Y:S05]  /*79f0*/  BSYNC B1 ;  /* 0x0000000000017941 */ /* 0x000fea0003800000 */
.L_x_247:
        /* <DEDUP_REMOVED lines=11> */
.L_x_250:
[----:B------:R-:W-:Y:S05]  /*7ab0*/  BSYNC B1 ;  /* 0x0000000000017941 */ /* 0x000fea0003800000 */
.L_x_249:
        /* <DEDUP_REMOVED lines=10> */
.L_x_252:
[----:B------:R-:W-:Y:S05]  /*7b60*/  BSYNC B1 ;  /* 0x0000000000017941 */ /* 0x000fea0003800000 */
.L_x_251:
        /* <DEDUP_REMOVED lines=14> */
.L_x_254:
[----:B------:R-:W-:Y:S05]  /*7c50*/  BSYNC B1 ;  /* 0x0000000000017941 */ /* 0x000fea0003800000 */
.L_x_253:
        /* <DEDUP_REMOVED lines=11> */
.L_x_256:
[----:B------:R-:W-:Y:S05]  /*7d10*/  BSYNC B1 ;  /* 0x0000000000017941 */ /* 0x000fea0003800000 */
.L_x_255:
        /* <DEDUP_REMOVED lines=11> */
.L_x_258:
[----:B------:R-:W-:Y:S05]  /*7dd0*/  BSYNC B1 ;  /* 0x0000000000017941 */ /* 0x000fea0003800000 */
.L_x_257:
        /* <DEDUP_REMOVED lines=10> */
.L_x_260:
[----:B------:R-:W-:Y:S05]  /*7e80*/  BSYNC B1 ;  /* 0x0000000000017941 */ /* 0x000fea0003800000 */
.L_x_259:
        /* <DEDUP_REMOVED lines=14> */
.L_x_262:
[----:B------:R-:W-:Y:S05]  /*7f70*/  BSYNC B1 ;  /* 0x0000000000017941 */ /* 0x000fea0003800000 */
.L_x_261:
[----:B0----5:R-:W-:Y:S01]  /*7f80*/  FMUL R21, R165, R10 ;  /* 0x0000000aa5157220 */ /* 0x021fe20000400000 */
[----:B------:R-:W-:Y:S01]  /*7f90*/  IMAD.X R29, R33, 0x1, R6, P6 ;  /* 0x00000001211d7824 */ /* 0x000fe200030e0606 */
[----:B------:R-:W-:Y:S01]  /*7fa0*/  ISETP.GT.AND P2, PT, R164, RZ, P1 ;  /* 0x000000ffa400720c */ /* 0x000fe20000f44270 */
[----:B------:R-:W-:Y:S01]  /*7fb0*/  BSSY B1, `(.L_x_263) ;  /* 0x0000007000017945 */ /* 0x000fe20003800000 */
[----:B------:R-:W-:Y:S01]  /*7fc0*/  FFMA R21, R144, R11, R21 ;  /* 0x0000000b90157223 */ /* 0x000fe20000000015 */
[----:B------:R-:W-:-:S04]  /*7fd0*/  IADD3 R36, P0, R24, UR10, RZ ;  /* 0x0000000a18247c10 */ /* 0x000fc8000ff1e0ff */
[----:B------:R0:W-:Y:S01]  /*7fe0*/  @P5 STG.E desc[UR16][R28.64], R21 ;  /* 0x000000151c005986 */ /* 0x0001e2000c101910 */
[----:B------:R-:W-:-:S05]  /*7ff0*/  IADD3.X R37, R25, UR11, RZ, P0, !PT ;  /* 0x0000000b19257c10 */ /* 0x000fca00087fe4ff */
[----:B------:R-:W-:Y:S05]  /*8000*/  @!P2 BRA `(.L_x_264) ;  /* 0x000000000004a947 */ /* 0x000fea0003800000 */
[----:B------:R0:W5:Y:S02]  /*8010*/  LDG.E.LTC128B R165, desc[UR16][R36.64] ;  /* 0x0000001024a57981 */ /* 0x000164000c1e1920 */
.L_x_264:
[----:B------:R-:W-:Y:S05]  /*8020*/  BSYNC B1 ;  /* 0x0000000000017941 */ /* 0x000fea0003800000 */
.L_x_263:
[----:B------:R-:W-:Y:S01]  /*8030*/  IADD3 R20, P5, R34, R4, RZ ;  /* 0x0000000422147210 */ /* 0x000fe20007fbe0ff */
[----:B----45:R-:W-:Y:S01]  /*8040*/  FMUL R30, R165, R10 ;  /* 0x0000000aa51e7220 */ /* 0x030fe20000400000 */
[----:B------:R-:W-:Y:S01]  /*8050*/  ISETP.GT.AND P4, PT, R164, 0x8, P4 ;  /* 0x00000008a400780c */ /* 0x000fe20002784270 */
[----:B------:R-:W-:Y:S01]  /*8060*/  BSSY B1, `(.L_x_265) ;  /* 0x000000a000017945 */ /* 0x000fe20003800000 */
[----:B------:R-:W-:Y:S01]  /*8070*/  IADD3 R26, P6, R26, UR8, RZ ;  /* 0x000000081a1a7c10 */ /* 0x000fe2000ffde0ff */
[----:B------:R-:W-:Y:S01]  /*8080*/  FFMA R145, R145, R11, R30 ;  /* 0x0000000b91917223 */ /* 0x000fe2000000001e */
[----:B0-----:R-:W-:Y:S01]  /*8090*/  IMAD.X R21, R35, 0x1, R6, P5 ;  /* 0x0000000123157824 */ /* 0x001fe200028e0606 */
[----:B------:R-:W-:Y:S02]  /*80a0*/  ISETP.GT.AND P0, PT, R5, 0xf8, PT ;  /* 0x000000f80500780c */ /* 0x000fe40003f04270 */
[----:B------:R-:W-:Y:S02]  /*80b0*/  IADD3 R30, P5, R32, R19, RZ ;  /* 0x00000013201e7210 */ /* 0x000fe40007fbe0ff */
[----:B------:R0:W-:Y:S01]  /*80c0*/  @P2 STG.E desc[UR16][R20.64], R145 ;  /* 0x0000009114002986 */ /* 0x0001e2000c101910 */
[----:B------:R-:W-:-:S03]  /*80d0*/  IADD3.X R27, R27, UR9, RZ, P6, !PT ;  /* 0x000000091b1b7c10 */ /* 0x000fc6000b7fe4ff */
[----:B------:R-:W-:Y:S07]  /*80e0*/  @!P4 BRA `(.L_x_266) ;  /* 0x000000000004c947 */ /* 0x000fee0003800000 */
[----:B------:R4:W5:Y:S02]  /*80f0*/  LDG.E.LTC128B R165, desc[UR16][R26.64] ;  /* 0x000000101aa57981 */ /* 0x000964000c1e1920 */
.L_x_266:
[----:B------:R-:W-:Y:S05]  /*8100*/  BSYNC B1 ;  /* 0x0000000000017941 */ /* 0x000fea0003800000 */
.L_x_265:
[----:B----45:R-:W-:Y:S01]  /*8110*/  FMUL R27, R165, R10 ;  /* 0x0000000aa51b7220 */ /* 0x030fe20000400000 */
[----:B------:R-:W-:Y:S01]  /*8120*/  IMAD.X R31, R33, 0x1, R18, P5 ;  /* 0x00000001211f7824 */ /* 0x000fe200028e0612 */
[----:B------:R-:W-:Y:S01]  /*8130*/  ISETP.GT.AND P1, PT, R164, 0x8, P1 ;  /* 0x00000008a400780c */ /* 0x000fe20000f24270 */
[----:B------:R-:W-:Y:S01]  /*8140*/  BSSY B1, `(.L_x_267) ;  /* 0x0000008000017945 */ /* 0x000fe20003800000 */
[----:B------:R-:W-:Y:S01]  /*8150*/  FFMA R27, R146, R11, R27 ;  /* 0x0000000b921b7223 */ /* 0x000fe2000000001b */
[----:B------:R-:W-:Y:S02]  /*8160*/  IADD3 R24, P5, R24, UR8, RZ ;  /* 0x0000000818187c10 */ /* 0x000fe4000ffbe0ff */
[----:B------:R-:W-:Y:S02]  /*8170*/  ISETP.GT.AND P2, PT, R5, 0xf9, PT ;  /* 0x000000f90500780c */ /* 0x000fe40003f44270 */
[----:B------:R4:W-:Y:S01]  /*8180*/  @P4 STG.E desc[UR16][R30.64], R27 ;  /* 0x0000001b1e004986 */ /* 0x0009e2000c101910 */
[----:B------:R-:W-:-:S05]  /*8190*/  IADD3.X R25, R25, UR9, RZ, P5, !PT ;  /* 0x0000000919197c10 */ /* 0x000fca000affe4ff */
[----:B------:R-:W-:Y:S05]  /*81a0*/  @!P1 BRA `(.L_x_268) ;  /* 0x0000000000049947 */ /* 0x000fea0003800000 */
[----:B------:R0:W5:Y:S02]  /*81b0*/  LDG.E.LTC128B R165, desc[UR16][R24.64] ;  /* 0x0000001018a57981 */ /* 0x000164000c1e1920 */
.L_x_268:
[----:B------:R-:W-:Y:S05]  /*81c0*/  BSYNC B1 ;  /* 0x0000000000017941 */ /* 0x000fea0003800000 */
.L_x_267:
[----:B0-----:R-:W-:Y:S01]  /*81d0*/  IADD3 R24, P6, R34, R19, RZ ;  /* 0x0000001322187210 */ /* 0x001fe20007fde0ff */
[----:B----45:R-:W-:Y:S01]  /*81e0*/  FMUL R30, R165, R10 ;  /* 0x0000000aa51e7220 */ /* 0x030fe20000400000 */
[----:B------:R-:W-:Y:S01]  /*81f0*/  ISETP.GT.AND P4, PT, R164, RZ, P0 ;  /* 0x000000ffa400720c */ /* 0x000fe20000784270 */
[----:B------:R-:W-:Y:S01]  /*8200*/  BSSY B1, `(.L_x_269) ;  /* 0x0000009000017945 */ /* 0x000fe20003800000 */
[----:B------:R-:W-:Y:S01]  /*8210*/  IADD3 R26, P5, R28, R4, RZ ;  /* 0x000000041c1a7210 */ /* 0x000fe20007fbe0ff */
[----:B------:R-:W-:Y:S02]  /*8220*/  IMAD.X R25, R35, 0x1, R18, P6 ;  /* 0x0000000123197824 */ /* 0x000fe400030e0612 */
[----:B------:R-:W-:-:S05]  /*8230*/  FFMA R147, R147, R11, R30 ;  /* 0x0000000b93937223 */ /* 0x000fca000000001e */
[----:B------:R0:W-:Y:S03]  /*8240*/  @P1 STG.E desc[UR16][R24.64], R147 ;  /* 0x0000009318001986 */ /* 0x0001e6000c101910 */
[----:B------:R-:W-:Y:S05]  /*8250*/  @!P4 BRA `(.L_x_270) ;  /* 0x00000000000cc947 */ /* 0x000fea0003800000 */
[----:B0-----:R-:W-:-:S04]  /*8260*/  IADD3 R24, P1, R22, UR10, RZ ;  /* 0x0000000a16187c10 */ /* 0x001fc8000ff3e0ff */
[----:B------:R-:W-:-:S05]  /*8270*/  IADD3.X R25, R23, UR11, RZ, P1, !PT ;  /* 0x0000000b17197c10 */ /* 0x000fca0008ffe4ff */
[----:B------:R4:W5:Y:S04]  /*8280*/  LDG.E.LTC128B R165, desc[UR16][R24.64] ;  /* 0x0000001018a57981 */ /* 0x000968000c1e1920 */
.L_x_270:
[----:B------:R-:W-:Y:S05]  /*8290*/  BSYNC B1 ;  /* 0x0000000000017941 */ /* 0x000fea0003800000 */
.L_x_269:
[----:B-----5:R-:W-:Y:S01]  /*82a0*/  FMUL R5, R165, R10 ;  /* 0x0000000aa5057220 */ /* 0x020fe20000400000 */
[----:B------:R-:W-:Y:S01]  /*82b0*/  IMAD.X R27, R29, 0x1, R6, P5 ;  /* 0x000000011d1b7824 */ /* 0x000fe200028e0606 */
[----:B------:R-:W-:Y:S01]  /*82c0*/  ISETP.GT.AND P1, PT, R164, RZ, P2 ;  /* 0x000000ffa400720c */ /* 0x000fe20001724270 */
[----:B------:R-:W-:Y:S01]  /*82d0*/  BSSY B1, `(.L_x_271) ;  /* 0x0000008000017945 */ /* 0x000fe20003800000 */
[----:B0---4-:R-:W-:Y:S01]  /*82e0*/  FFMA R25, R148, R11, R5 ;  /* 0x0000000b94197223 */ /* 0x011fe20000000005 */
[----:B------:R-:W-:Y:S02]  /*82f0*/  IADD3 R24, P5, R20, R4, RZ ;  /* 0x0000000414187210 */ /* 0x000fe40007fbe0ff */
[----:B------:R-:W-:Y:S02]  /*8300*/  IADD3 R4, P6, R36, UR10, RZ ;  /* 0x0000000a24047c10 */ /* 0x000fe4000ffde0ff */
[----:B------:R0:W-:Y:S02]  /*8310*/  @P4 STG.E desc[UR16][R26.64], R25 ;  /* 0x000000191a004986 */ /* 0x0001e4000c101910 */
[----:B------:R-:W-:-:S04]  /*8320*/  IADD3.X R5, R37, UR11, RZ, P6, !PT ;  /* 0x0000000b25057c10 */ /* 0x000fc8000b7fe4ff */
[----:B------:R-:W-:Y:S05]  /*8330*/  @!P1 BRA `(.L_x_272) ;  /* 0x0000000000049947 */ /* 0x000fea0003800000 */
[----:B------:R4:W5:Y:S02]  /*8340*/  LDG.E.LTC128B R165, desc[UR16][R4.64] ;  /* 0x0000001004a57981 */ /* 0x000964000c1e1920 */
.L_x_272:
[----:B------:R-:W-:Y:S05]  /*8350*/  BSYNC B1 ;  /* 0x0000000000017941 */ /* 0x000fea0003800000 */
.L_x_271:
[----:B----45:R-:W-:Y:S01]  /*8360*/  FMUL R4, R165, R10 ;  /* 0x0000000aa5047220 */ /* 0x030fe20000400000 */
        /* <DEDUP_REMOVED lines=10> */
.L_x_274:
[----:B------:R-:W-:Y:S05]  /*8410*/  BSYNC B1 ;  /* 0x0000000000017941 */ /* 0x000fea0003800000 */
.L_x_273:
[----:B------:R-:W-:Y:S01]  /*8420*/  ISETP.GT.AND P2, PT, R164, 0x8, P2 ;  /* 0x00000008a400780c */ /* 0x000fe20001744270 */
[----:B----45:R-:W-:Y:S01]  /*8430*/  FMUL R5, R165, R10 ;  /* 0x0000000aa5057220 */ /* 0x030fe20000400000 */
[----:B------:R-:W-:Y:S01]  /*8440*/  IMAD.X R27, R29, 0x1, R18, P5 ;  /* 0x000000011d1b7824 */ /* 0x000fe200028e0612 */
[----:B------:R-:W-:Y:S02]  /*8450*/  BSSY B1, `(.L_x_275) ;  /* 0x0000007000017945 */ /* 0x000fe40003800000 */
[----:B---3--:R-:W-:-:S05]  /*8460*/  FFMA R23, R150, R11, R5 ;  /* 0x0000000b96177223 */ /* 0x008fca0000000005 */
[----:B------:R3:W-:Y:S01]  /*8470*/  @P0 STG.E desc[UR16][R26.64], R23 ;  /* 0x000000171a000986 */ /* 0x0007e2000c101910 */
[----:B------:R-:W-:-:S04]  /*8480*/  IADD3 R4, P0, R36, UR8, RZ ;  /* 0x0000000824047c10 */ /* 0x000fc8000ff1e0ff */
[----:B------:R-:W-:Y:S01]  /*8490*/  IADD3.X R5, R37, UR9, RZ, P0, !PT ;  /* 0x0000000925057c10 */ /* 0x000fe200087fe4ff */
[----:B------:R-:W-:Y:S08]  /*84a0*/  @!P2 BRA `(.L_x_276) ;  /* 0x000000000004a947 */ /* 0x000ff00003800000 */
[----:B------:R4:W5:Y:S02]  /*84b0*/  LDG.E.LTC128B R165, desc[UR16][R4.64] ;  /* 0x0000001004a57981 */ /* 0x000964000c1e1920 */
.L_x_276:
[----:B------:R-:W-:Y:S05]  /*84c0*/  BSYNC B1 ;  /* 0x0000000000017941 */ /* 0x000fea0003800000 */
.L_x_275:
[----:B------:R-:W-:Y:S05]  /*84d0*/  @!P2 BRA `(.L_x_277) ;  /* 0x0000002c0014a947 */ /* 0x000fea0003800000 */
[----:B----4-:R-:W-:Y:S01]  /*84e0*/  IADD3 R4, P0, R20, R19, RZ ;  /* 0x0000001314047210 */ /* 0x010fe20007f1e0ff */
[----:B-----5:R-:W-:-:S04]  /*84f0*/  FMUL R6, R165, R10 ;  /* 0x0000000aa5067220 */ /* 0x020fc80000400000 */
[----:B------:R-:W-:Y:S02]  /*8500*/  IMAD.X R5, R21, 0x1, R18, P0 ;  /* 0x0000000115057824 */ /* 0x000fe400000e0612 */
[----:B------:R-:W-:-:S05]  /*8510*/  FFMA R151, R151, R11, R6 ;  /* 0x0000000b97977223 */ /* 0x000fca0000000006 */
[----:B------:R4:W-:Y:S01]  /*8520*/  STG.E desc[UR16][R4.64], R151 ;  /* 0x0000009704007986 */ /* 0x0009e2000c101910 */
[----:B------:R-:W-:Y:S05]  /*8530*/  BRA `(.L_x_277) ;  /* 0x0000002800fc7947 */ /* 0x000fea0003800000 */
.L_x_26:
[----:B------:R-:W-:Y:S01]  /*8540*/  ULDC.64 UR8, c[0x0][0x6c0] ;  /* 0x0001b00000087ab9 */ /* 0x000fe20000000a00 */
[----:B------:R-:W-:Y:S01]  /*8550*/  ISETP.GT.AND P2, PT, R5, 0x1, PT ;  /* 0x000000010500780c */ /* 0x000fe20003f44270 */
[-C--:B------:R-:W-:Y:S01]  /*8560*/  FMUL R153, R24, R11.reuse ;  /* 0x0000000b18997220 */ /* 0x080fe20000400000 */
[----:B------:R-:W-:Y:S01]  /*8570*/  LEA R20, P0, R168, UR8, 0x2 ;  /* 0x00000008a8147c11 */ /* 0x000fe2000f8010ff */
[-C--:B------:R-:W-:Y:S01]  /*8580*/  FMUL R155, R25, R11.reuse ;  /* 0x0000000b199b7220 */ /* 0x080fe20000400000 */
[----:B------:R-:W-:Y:S01]  /*8590*/  ISETP.GT.AND P4, PT, R164, RZ, P2 ;  /* 0x000000ffa400720c */ /* 0x000fe20001784270 */
[----:B------:R-:W-:Y:S01]  /*85a0*/  IMAD.SHL.U32 R6, R18, 0x20, RZ ;  /* 0x0000002012067824 */ /* 0x000fe200078e00ff */
[----:B------:R-:W-:Y:S01]  /*85b0*/  LEA.HI.X R21, R168, UR9, R159, 0x2, P0 ;  /* 0x00000009a8157c11 */ /* 0x000fe200080f149f */
[-C--:B------:R-:W-:Y:S01]  /*85c0*/  FMUL R157, R26, R11.reuse ;  /* 0x0000000b1a9d7220 */ /* 0x080fe20000400000 */
[----:B------:R-:W-:Y:S01]  /*85d0*/  ISETP.GT.AND P1, PT, R164, 0x8, P1 ;  /* 0x00000008a400780c */ /* 0x000fe20000f24270 */
[-C--:B------:R-:W-:Y:S01]  /*85e0*/  FMUL R159, R28, R11.reuse ;  /* 0x0000000b1c9f7220 */ /* 0x080fe20000400000 */
[----:B------:R-:W-:Y:S01]  /*85f0*/  ISETP.GT.AND P0, PT, R5, 0x8, PT ;  /* 0x000000080500780c */ /* 0x000fe20003f04270 */
[----:B------:R0:W-:Y:S01]  /*8600*/  @P5 STG.E desc[UR16][R20.64], R153 ;  /* 0x0000009914005986 */ /* 0x0001e2000c101910 */
[-C--:B------:R-:W-:Y:S01]  /*8610*/  LEA R22, P5, R18, R20.reuse, 0x2 ;  /* 0x0000001412167211 */ /* 0x080fe200078a10ff */
[-C--:B------:R-:W-:Y:S01]  /*8620*/  FMUL R33, R33, R11.reuse ;  /* 0x0000000b21217220 */ /* 0x080fe20000400000 */
[----:B------:R-:W-:Y:S01]  /*8630*/  ISETP.GT.AND P2, PT, R164, 0x8, P2 ;  /* 0x00000008a400780c */ /* 0x000fe20001744270 */
[----:B------:R-:W-:Y:S01]  /*8640*/  FMUL R35, R35, R11 ;  /* 0x0000000b23237220 */ /* 0x000fe20000400000 */
[C-C-:B------:R-:W-:Y:S01]  /*8650*/  LEA.HI.X R23, R18.reuse, R21, R19.reuse, 0x2, P5 ;  /* 0x0000001512177211 */ /* 0x140fe200028f1413 */
[-C--:B------:R-:W-:Y:S01]  /*8660*/  FMUL R37, R37, R11.reuse ;  /* 0x0000000b25257220 */ /* 0x080fe20000400000 */
[----:B------:R-:W-:Y:S01]  /*8670*/  SHF.L.U64.HI R4, R18, 0x5, R19 ;  /* 0x0000000512047819 */ /* 0x000fe20000010213 */
[-C--:B------:R-:W-:Y:S01]  /*8680*/  FMUL R39, R39, R11.reuse ;  /* 0x0000000b27277220 */ /* 0x080fe20000400000 */
[----:B------:R-:W-:Y:S01]  /*8690*/  ISETP.GT.AND P5, PT, R164, RZ, P0 ;  /* 0x000000ffa400720c */ /* 0x000fe200007a4270 */
[----:B------:R1:W-:Y:S01]  /*86a0*/  @P4 STG.E desc[UR16][R22.64], R155 ;  /* 0x0000009b16004986 */ /* 0x0003e2000c101910 */
[C---:B------:R-:W-:Y:S01]  /*86b0*/  IADD3 R24, P4, R6.reuse, R20, RZ ;  /* 0x0000001406187210 */ /* 0x040fe20007f9e0ff */
[-C--:B0-----:R-:W-:Y:S01]  /*86c0*/  FMUL R153, R27, R11.reuse ;  /* 0x0000000b1b997220 */ /* 0x081fe20000400000 */
[----:B------:R-:W-:Y:S01]  /*86d0*/  IADD3 R26, P6, R6, R22, RZ ;  /* 0x00000016061a7210 */ /* 0x000fe20007fde0ff */
[----:B------:R0:W-:Y:S01]  /*86e0*/  @P1 STG.E desc[UR16][R20.64+0x20], R157 ;  /* 0x0000209d14001986 */ /* 0x0001e2000c101910 */
[----:B------:R-:W-:Y:S01]  /*86f0*/  ISETP.GT.AND P1, PT, R5, 0x9, PT ;  /* 0x000000090500780c */ /* 0x000fe20003f24270 */
[----:B------:R-:W-:Y:S01]  /*8700*/  IMAD.X R25, R4, 0x1, R21, P4 ;  /* 0x0000000104197824 */ /* 0x000fe200020e0615 */
[C---:B------:R-:W-:Y:S01]  /*8710*/  ISETP.GT.AND P0, PT, R164.reuse, 0x8, P0 ;  /* 0x00000008a400780c */ /* 0x040fe20000704270 */
[----:B------:R2:W-:Y:S01]  /*8720*/  @P2 STG.E desc[UR16][R22.64+0x20], R153 ;  /* 0x0000209916002986 */ /* 0x0005e2000c101910 */
[----:B------:R-:W-:Y:S01]  /*8730*/  ISETP.GT.AND P4, PT, R164, RZ, P1 ;  /* 0x000000ffa400720c */ /* 0x000fe20000f84270 */
[----:B------:R-:W-:Y:S01]  /*8740*/  IMAD.X R27, R4, 0x1, R23, P6 ;  /* 0x00000001041b7824 */ /* 0x000fe200030e0617 */
[----:B------:R-:W-:Y:S01]  /*8750*/  IADD3 R19, P2, R6, 0x20, RZ ;  /* 0x0000002006137810 */ /* 0x000fe20007f5e0ff */
[----:B------:R3:W-:Y:S01]  /*8760*/  @P5 STG.E desc[UR16][R24.64], R159 ;  /* 0x0000009f18005986 */ /* 0x0007e2000c101910 */
[-C--:B-1----:R-:W-:Y:S01]  /*8770*/  FMUL R155, R29, R11.reuse ;  /* 0x0000000b1d9b7220 */ /* 0x082fe20000400000 */
[----:B------:R-:W-:Y:S01]  /*8780*/  ISETP.GT.AND P1, PT, R164, 0x8, P1 ;  /* 0x00000008a400780c */ /* 0x000fe20000f24270 */
[----:B------:R-:W-:Y:S01]  /*8790*/  FMUL R41, R41, R11 ;  /* 0x0000000b29297220 */ /* 0x000fe20000400000 */
[----:B0-----:R-:W-:Y:S01]  /*87a0*/  IADD3 R20, P5, R19, R20, RZ ;  /* 0x0000001413147210 */ /* 0x001fe20007fbe0ff */
[----:B------:R-:W-:-:S02]  /*87b0*/  IMAD.X R18, RZ, RZ, R4, P2 ;  /* 0x000000ffff127224 */ /* 0x000fc400010e0604 */
[-C--:B------:R-:W-:Y:S01]  /*87c0*/  FMUL R157, R30, R11.reuse ;  /* 0x0000000b1e9d7220 */ /* 0x080fe20000400000 */
[----:B------:R-:W-:Y:S01]  /*87d0*/  ISETP.GT.AND P2, PT, R5, 0x10, PT ;  /* 0x000000100500780c */ /* 0x000fe20003f44270 */
[-C--:B--2---:R-:W-:Y:S01]  /*87e0*/  FMUL R153, R31, R11.reuse ;  /* 0x0000000b1f997220 */ /* 0x084fe20000400000 */
[----:B------:R-:W-:Y:S01]  /*87f0*/  IMAD.X R21, R18, 0x1, R21, P5 ;  /* 0x0000000112157824 */ /* 0x000fe200028e0615 */
[----:B------:R0:W-:Y:S01]  /*8800*/  @P4 STG.E desc[UR16][R26.64], R155 ;  /* 0x0000009b1a004986 */ /* 0x0001e2000c101910 */
[----:B------:R-:W-:Y:S01]  /*8810*/  IADD3 R22, P4, R19, R22, RZ ;  /* 0x0000001613167210 */ /* 0x000fe20007f9e0ff */
[-C--:B---3--:R-:W-:Y:S01]  /*8820*/  FMUL R159, R32, R11.reuse ;  /* 0x0000000b209f7220 */ /* 0x088fe20000400000 */
[----:B------:R-:W-:Y:S01]  /*8830*/  ISETP.GT.AND P5, PT, R164, RZ, P2 ;  /* 0x000000ffa400720c */ /* 0x000fe200017a4270 */
[----:B------:R1:W-:Y:S01]  /*8840*/  @P0 STG.E desc[UR16][R20.64], R157 ;  /* 0x0000009d14000986 */ /* 0x0003e2000c101910 */
[----:B------:R-:W-:Y:S01]  /*8850*/  ISETP.GT.AND P0, PT, R5, 0x11, PT ;  /* 0x000000110500780c */ /* 0x000fe20003f04270 */
[----:B------:R-:W-:Y:S01]  /*8860*/  IMAD.X R23, R18, 0x1, R23, P4 ;  /* 0x0000000112177824 */ /* 0x000fe200020e0617 */
[----:B------:R-:W-:Y:S01]  /*8870*/  IADD3 R28, P6, R6, R24, RZ ;  /* 0x00000018061c7210 */ /* 0x000fe20007fde0ff */
[-C--:B------:R-:W-:Y:S01]  /*8880*/  FMUL R43, R43, R11.reuse ;  /* 0x0000000b2b2b7220 */ /* 0x080fe20000400000 */
[----:B------:R-:W-:Y:S01]  /*8890*/  ISETP.GT.AND P4, PT, R164, RZ, P0 ;  /* 0x000000ffa400720c */ /* 0x000fe20000784270 */
[-C--:B------:R-:W-:Y:S01]  /*88a0*/  FMUL R45, R45, R11.reuse ;  /* 0x0000000b2d2d7220 */ /* 0x080fe20000400000 */
[----:B------:R2:W-:Y:S01]  /*88b0*/  @P1 STG.E desc[UR16][R22.64], R153 ;  /* 0x0000009916001986 */ /* 0x0005e2000c101910 */
[----:B------:R-:W-:Y:S01]  /*88c0*/  IMAD.X R29, R4, 0x1, R25, P6 ;  /* 0x00000001041d7824 */ /* 0x000fe200030e0619 */
[----:B------:R-:W-:Y:S01]  /*88d0*/  ISETP.GT.AND P1, PT, R164, 0x8, P2 ;  /* 0x00000008a400780c */ /* 0x000fe20001724270 */
[-C--:B0-----:R-:W-:Y:S01]  /*88e0*/  FMUL R155, R34, R11.reuse ;  /* 0x0000000b229b7220 */ /* 0x081fe20000400000 */
[----:B------:R-:W-:Y:S01]  /*88f0*/  IADD3 R30, P2, R6, R26, RZ ;  /* 0x0000001a061e7210 */ /* 0x000fe20007f5e0ff */
[-C--:B------:R-:W-:Y:S01]  /*8900*/  FMUL R47, R47, R11.reuse ;  /* 0x0000000b2f2f7220 */ /* 0x080fe20000400000 */
[----:B------:R-:W-:Y:S01]  /*8910*/  @P5 STG.E desc[UR16][R28.64], R159 ;  /* 0x0000009f1c005986 */ /* 0x000fe2000c101910 */
[----:B-1----:R-:W-:Y:S01]  /*8920*/  IADD3 R20, P5, R19, R24, RZ ;  /* 0x0000001813147210 */ /* 0x002fe20007fbe0ff */
[-C--:B------:R-:W-:Y:S01]  /*8930*/  FMUL R49, R49, R11.reuse ;  /* 0x0000000b31317220 */ /* 0x080fe20000400000 */
[----:B------:R-:W-:Y:S01]  /*8940*/  IMAD.X R31, R4, 0x1, R27, P2 ;  /* 0x00000001041f7824 */ /* 0x000fe200010e061b */
[----:B------:R-:W-:Y:S01]  /*8950*/  ISETP.GT.AND P0, PT, R164, 0x8, P0 ;  /* 0x00000008a400780c */ /* 0x000fe20000704270 */
[-C--:B------:R-:W-:Y:S01]  /*8960*/  FMUL R51, R51, R11.reuse ;  /* 0x0000000b33337220 */ /* 0x080fe20000400000 */
[----:B------:R-:W-:Y:S01]  /*8970*/  ISETP.GT.AND P2, PT, R5, 0x18, PT ;  /* 0x000000180500780c */ /* 0x000fe20003f44270 */
[----:B------:R-:W-:Y:S01]  /*8980*/  IMAD.X R21, R18, 0x1, R25, P5 ;  /* 0x0000000112157824 */ /* 0x000fe200028e0619 */
[----:B------:R0:W-:Y:S01]  /*8990*/  @P4 STG.E desc[UR16][R30.64], R33 ;  /* 0x000000211e004986 */ /* 0x0001e2000c101910 */
[----:B--2---:R-:W-:Y:S01]  /*89a0*/  IADD3 R22, P4, R19, R26, RZ ;  /* 0x0000001a13167210 */ /* 0x004fe20007f9e0ff */
[-C--:B------:R-:W-:Y:S01]  /*89b0*/  FMUL R153, R36, R11.reuse ;  /* 0x0000000b24997220 */ /* 0x080fe20000400000 */
        /* <DEDUP_REMOVED lines=22> */
[----:B------:R-:W-:Y:S01]  /*8b20*/  @P4 STG.E desc[UR16][R26.64], R37 ;  /* 0x000000251a004986 */ /* 0x000fe2000c101910 */
        /* <DEDUP_REMOVED lines=13> */
[-C--:B------:R-:W-:Y:S01]  /*8c00*/  FMUL R67, R67, R11.reuse ;  /* 0x0000000b43437220 */ /* 0x080fe20000400000 */
[----:B------:R-:W-:Y:S01]  /*8c10*/  IADD3 R30, P2, R6, R26, RZ ;  /* 0x0000001a061e7210 */ /* 0x000fe20007f5e0ff */
[-C--:B0-----:R-:W-:Y:S01]  /*8c20*/  FMUL R33, R42, R11.reuse ;  /* 0x0000000b2a217220 */ /* 0x081fe20000400000 */
[----:B------:R0:W-:Y:S01]  /*8c30*/  @P5 STG.E desc[UR16][R28.64], R35 ;  /* 0x000000231c005986 */ /* 0x0001e2000c101910 */
[----:B------:R-:W-:Y:S01]  /*8c40*/  IADD3 R20, P5, R19, R24, RZ ;  /* 0x0000001813147210 */ /* 0x000fe20007fbe0ff */
[-C--:B------:R-:W-:Y:S01]  /*8c50*/  FMUL R69, R69, R11.reuse ;  /* 0x0000000b45457220 */ /* 0x080fe20000400000 */
[----:B------:R-:W-:Y:S01]  /*8c60*/  IMAD.X R31, R4, 0x1, R27, P2 ;  /* 0x00000001041f7824 */ /* 0x000fe200010e061b */
[----:B------:R-:W-:Y:S01]  /*8c70*/  ISETP.GT.AND P0, PT, R164, 0x8, P0 ;  /* 0x00000008a400780c */ /* 0x000fe20000704270 */
[-C--:B------:R-:W-:Y:S01]  /*8c80*/  FMUL R71, R71, R11.reuse ;  /* 0x0000000b47477220 */ /* 0x080fe20000400000 */
[----:B------:R-:W-:Y:S01]  /*8c90*/  ISETP.GT.AND P2, PT, R5, 0x28, PT ;  /* 0x000000280500780c */ /* 0x000fe20003f44270 */
[----:B------:R-:W-:Y:S01]  /*8ca0*/  IMAD.X R21, R18, 0x1, R25, P5 ;  /* 0x0000000112157824 */ /* 0x000fe200028e0619 */
[----:B------:R-:W-:Y:S01]  /*8cb0*/  @P4 STG.E desc[UR16][R30.64], R41 ;  /* 0x000000291e004986 */ /* 0x000fe2000c101910 */
[----:B-1----:R-:W-:Y:S01]  /*8cc0*/  IADD3 R22, P4, R19, R26, RZ ;  /* 0x0000001a13167210 */ /* 0x002fe20007f9e0ff */
[-C--:B------:R-:W-:Y:S01]  /*8cd0*/  FMUL R73, R73, R11.reuse ;  /* 0x0000000b49497220 */ /* 0x080fe20000400000 */
[----:B------:R-:W-:Y:S01]  /*8ce0*/  ISETP.GT.AND P5, PT, R164, RZ, P2 ;  /* 0x000000ffa400720c */ /* 0x000fe200017a4270 */
[----:B------:R1:W-:Y:S01]  /*8cf0*/  @P1 STG.E desc[UR16][R20.64], R33 ;  /* 0x0000002114001986 */ /* 0x0003e2000c101910 */
[----:B------:R-:W-:Y:S01]  /*8d00*/  ISETP.GT.AND P1, PT, R5, 0x29, PT ;  /* 0x000000290500780c */ /* 0x000fe20003f24270 */
[----:B------:R-:W-:Y:S01]  /*8d10*/  IMAD.X R23, R18, 0x1, R27, P4 ;  /* 0x0000000112177824 */ /* 0x000fe200020e061b */
[----:B------:R-:W-:Y:S01]  /*8d20*/  IADD3 R24, P6, R6, R28, RZ ;  /* 0x0000001c06187210 */ /* 0x000fe20007fde0ff */
[-C--:B0-----:R-:W-:Y:S01]  /*8d30*/  FMUL R35, R44, R11.reuse ;  /* 0x0000000b2c237220 */ /* 0x081fe20000400000 */
[----:B------:R-:W-:Y:S01]  /*8d40*/  ISETP.GT.AND P4, PT, R164, RZ, P1 ;  /* 0x000000ffa400720c */ /* 0x000fe20000f84270 */
[-C--:B------:R-:W-:Y:S01]  /*8d50*/  FMUL R75, R75, R11.reuse ;  /* 0x0000000b4b4b7220 */ /* 0x080fe20000400000 */
[----:B------:R0:W-:Y:S01]  /*8d60*/  @P0 STG.E desc[UR16][R22.64], R43 ;  /* 0x0000002b16000986 */ /* 0x0001e2000c101910 */
[----:B------:R-:W-:Y:S01]  /*8d70*/  IMAD.X R25, R4, 0x1, R29, P6 ;  /* 0x0000000104197824 */ /* 0x000fe200030e061d */
[----:B------:R-:W-:Y:S01]  /*8d80*/  ISETP.GT.AND P0, PT, R164, 0x8, P2 ;  /* 0x00000008a400780c */ /* 0x000fe20001704270 */
[-C--:B------:R-:W-:Y:S01]  /*8d90*/  FMUL R77, R77, R11.reuse ;  /* 0x0000000b4d4d7220 */ /* 0x080fe20000400000 */
[----:B------:R-:W-:Y:S01]  /*8da0*/  IADD3 R26, P2, R6, R30, RZ ;  /* 0x0000001e061a7210 */ /* 0x000fe20007f5e0ff */
[-C--:B-1----:R-:W-:Y:S01]  /*8db0*/  FMUL R33, R46, R11.reuse ;  /* 0x0000000b2e217220 */ /* 0x082fe20000400000 */
        /* <DEDUP_REMOVED lines=9> */
[----:B0-----:R-:W-:Y:S01]  /*8e50*/  IADD3 R22, P4, R19, R30, RZ ;  /* 0x0000001e13167210 */ /* 0x001fe20007f9e0ff */
[-C--:B------:R-:W-:Y:S01]  /*8e60*/  FMUL R83, R83, R11.reuse ;  /* 0x0000000b53537220 */ /* 0x080fe20000400000 */
[----:B------:R-:W-:Y:S01]  /*8e70*/  ISETP.GT.AND P5, PT, R164, RZ, P2 ;  /* 0x000000ffa400720c */ /* 0x000fe200017a4270 */
[----:B------:R0:W-:Y:S01]  /*8e80*/  @P0 STG.E desc[UR16][R20.64], R33 ;  /* 0x0000002114000986 */ /* 0x0001e2000c101910 */
[----:B------:R-:W-:Y:S01]  /*8e90*/  ISETP.GT.AND P0, PT, R5, 0x31, PT ;  /* 0x000000310500780c */ /* 0x000fe20003f04270 */
[----:B------:R-:W-:Y:S01]  /*8ea0*/  IMAD.X R23, R18, 0x1, R31, P4 ;  /* 0x0000000112177824 */ /* 0x000fe200020e061f */
[----:B------:R-:W-:Y:S01]  /*8eb0*/  IADD3 R28, P6, R6, R24, RZ ;  /* 0x00000018061c7210 */ /* 0x000fe20007fde0ff */
[-C--:B-1----:R-:W-:Y:S01]  /*8ec0*/  FMUL R35, R48, R11.reuse ;  /* 0x0000000b30237220 */ /* 0x082fe20000400000 */
        /* <DEDUP_REMOVED lines=112> */
[----:B------:R-:W-:Y:S01]  /*95d0*/  ISETP.GT.AND P2, PT, R5, 0x58, PT ;  /* 0x000000580500780c */ /* 0x000fe20003f44270 */
[-C--:B------:R-:W-:Y:S01]  /*95e0*/  FMUL R131, R131, R11.reuse ;  /* 0x0000000b83837220 */ /* 0x080fe20000400000 */
[----:B------:R-:W-:Y:S01]  /*95f0*/  ISETP.GT.AND P0, PT, R164, 0x8, P0 ;  /* 0x00000008a400780c */ /* 0x000fe20000704270 */
[----:B------:R-:W-:Y:S01]  /*9600*/  IMAD.X R21, R18, 0x1, R25, P5 ;  /* 0x0000000112157824 */ /* 0x000fe200028e0619 */
[----:B------:R-:W-:Y:S01]  /*9610*/  @P4 STG.E desc[UR16][R30.64], R65 ;  /* 0x000000411e004986 */ /* 0x000fe2000c101910 */
[----:B------:R-:W-:Y:S01]  /*9620*/  ISETP.GT.AND P5, PT, R164, RZ, P2 ;  /* 0x000000ffa400720c */ /* 0x000fe200017a4270 */
[-C--:B------:R-:W-:Y:S01]  /*9630*/  FMUL R133, R133, R11.reuse ;  /* 0x0000000b85857220 */ /* 0x080fe20000400000 */
[----:B-1----:R-:W-:Y:S01]  /*9640*/  IADD3 R22, P4, R19, R26, RZ ;  /* 0x0000001a13167210 */ /* 0x002fe20007f9e0ff */
[----:B------:R1:W-:Y:S01]  /*9650*/  @P1 STG.E desc[UR16][R20.64], R33 ;  /* 0x0000002114001986 */ /* 0x0003e2000c101910 */
[----:B------:R-:W-:Y:S01]  /*9660*/  IADD3 R24, P6, R6, R28, RZ ;  /* 0x0000001c06187210 */ /* 0x000fe20007fde0ff */
[-C--:B0-----:R-:W-:Y:S01]  /*9670*/  FMUL R35, R68, R11.reuse ;  /* 0x0000000b44237220 */ /* 0x081fe20000400000 */
[----:B------:R-:W-:Y:S01]  /*9680*/  ISETP.GT.AND P1, PT, R5, 0x59, PT ;  /* 0x000000590500780c */ /* 0x000fe20003f24270 */
[----:B------:R-:W-:Y:S01]  /*9690*/  IMAD.X R23, R18, 0x1, R27, P4 ;  /* 0x0000000112177824 */ /* 0x000fe200020e061b */
[----:B------:R-:W-:Y:S01]  /*96a0*/  ISETP.GT.AND P2, PT, R164, 0x8, P2 ;  /* 0x00000008a400780c */ /* 0x000fe20001744270 */
[----:B------:R-:W-:Y:S01]  /*96b0*/  IMAD.X R25, R4, 0x1, R29, P6 ;  /* 0x0000000104197824 */ /* 0x000fe200030e061d */
[----:B------:R-:W-:Y:S01]  /*96c0*/  ISETP.GT.AND P4, PT, R164, RZ, P1 ;  /* 0x000000ffa400720c */ /* 0x000fe20000f84270 */
[-C--:B------:R-:W-:Y:S01]  /*96d0*/  FMUL R135, R135, R11.reuse ;  /* 0x0000000b87877220 */ /* 0x080fe20000400000 */
[----:B------:R0:W-:Y:S01]  /*96e0*/  @P0 STG.E desc[UR16][R22.64], R67 ;  /* 0x0000004316000986 */ /* 0x0001e2000c101910 */
[----:B------:R-:W-:Y:S01]  /*96f0*/  IADD3 R26, P0, R6, R30, RZ ;  /* 0x0000001e061a7210 */ /* 0x000fe20007f1e0ff */
[-C--:B------:R-:W-:Y:S01]  /*9700*/  FMUL R137, R137, R11.reuse ;  /* 0x0000000b89897220 */ /* 0x080fe20000400000 */
[----:B------:R-:W-:Y:S01]  /*9710*/  ISETP.GT.AND P1, PT, R164, 0x8, P1 ;  /* 0x00000008a400780c */ /* 0x000fe20000f24270 */
[----:B------:R2:W-:Y:S01]  /*9720*/  @P5 STG.E desc[UR16][R24.64], R35 ;  /* 0x0000002318005986 */ /* 0x0005e2000c101910 */
[----:B-1----:R-:W-:Y:S01]  /*9730*/  IADD3 R20, P5, R19, R28, RZ ;  /* 0x0000001c13147210 */ /* 0x002fe20007fbe0ff */
[----:B------:R-:W-:Y:S01]  /*9740*/  IMAD.X R27, R4, 0x1, R31, P0 ;  /* 0x00000001041b7824 */ /* 0x000fe200000e061f */
[----:B------:R-:W-:Y:S01]  /*9750*/  ISETP.GT.AND P0, PT, R5, 0x60, PT ;  /* 0x000000600500780c */ /* 0x000fe20003f04270 */
[-C--:B------:R-:W-:Y:S01]  /*9760*/  FMUL R33, R70, R11.reuse ;  /* 0x0000000b46217220 */ /* 0x080fe20000400000 */
[----:B------:R-:W-:Y:S01]  /*9770*/  IADD3 R28, P6, R6, R24, RZ ;  /* 0x00000018061c7210 */ /* 0x000fe20007fde0ff */
[----:B------:R-:W-:Y:S01]  /*9780*/  IMAD.X R21, R18, 0x1, R29, P5 ;  /* 0x0000000112157824 */ /* 0x000fe200028e061d */
[----:B------:R-:W-:Y:S01]  /*9790*/  @P4 STG.E desc[UR16][R26.64], R69 ;  /* 0x000000451a004986 */ /* 0x000fe2000c101910 */
[----:B0-----:R-:W-:Y:S01]  /*97a0*/  IADD3 R22, P5, R19, R30, RZ ;  /* 0x0000001e13167210 */ /* 0x001fe20007fbe0ff */
[----:B------:R-:W-:Y:S01]  /*97b0*/  FMUL R139, R139, R11 ;  /* 0x0000000b8b8b7220 */ /* 0x000fe20000400000 */
[----:B------:R-:W-:Y:S01]  /*97c0*/  ISETP.GT.AND P4, PT, R164, RZ, P0 ;  /* 0x000000ffa400720c */ /* 0x000fe20000784270 */
[----:B------:R0:W-:Y:S01]  /*97d0*/  @P2 STG.E desc[UR16][R20.64], R33 ;  /* 0x0000002114002986 */ /* 0x0001e2000c101910 */
[----:B------:R-:W-:Y:S01]  /*97e0*/  ISETP.GT.AND P2, PT, R5, 0x61, PT ;  /* 0x000000610500780c */ /* 0x000fe20003f44270 */
[----:B------:R-:W-:-:S02]  /*97f0*/  IMAD.X R23, R18, 0x1, R31, P5 ;  /* 0x0000000112177824 */ /* 0x000fc400028e061f */
[-C--:B--2---:R-:W-:Y:S01]  /*9800*/  FMUL R35, R72, R11.reuse ;  /* 0x0000000b48237220 */ /* 0x084fe20000400000 */
[----:B------:R-:W-:Y:S01]  /*9810*/  IMAD.X R29, R4, 0x1, R25, P6 ;  /* 0x00000001041d7824 */ /* 0x000fe200030e0619 */
[----:B------:R-:W-:Y:S01]  /*9820*/  ISETP.GT.AND P5, PT, R164, RZ, P2 ;  /* 0x000000ffa400720c */ /* 0x000fe200017a4270 */
[-C--:B------:R-:W-:Y:S01]  /*9830*/  FMUL R141, R141, R11.reuse ;  /* 0x0000000b8d8d7220 */ /* 0x080fe20000400000 */
[----:B------:R1:W-:Y:S01]  /*9840*/  @P1 STG.E desc[UR16][R22.64], R71 ;  /* 0x0000004716001986 */ /* 0x0003e2000c101910 */
[----:B------:R-:W-:Y:S01]  /*9850*/  IADD3 R30, P1, R6, R26, RZ ;  /* 0x0000001a061e7210 */ /* 0x000fe20007f3e0ff */
[-C--:B------:R-:W-:Y:S01]  /*9860*/  FMUL R143, R143, R11.reuse ;  /* 0x0000000b8f8f7220 */ /* 0x080fe20000400000 */
[----:B------:R-:W-:Y:S01]  /*9870*/  ISETP.GT.AND P0, PT, R164, 0x8, P0 ;  /* 0x00000008a400780c */ /* 0x000fe20000704270 */
[-C--:B------:R-:W-:Y:S01]  /*9880*/  FMUL R145, R145, R11.reuse ;  /* 0x0000000b91917220 */ /* 0x080fe20000400000 */
[----:B------:R2:W-:Y:S01]  /*9890*/  @P4 STG.E desc[UR16][R28.64], R35 ;  /* 0x000000231c004986 */ /* 0x0005e2000c101910 */
[----:B0-----:R-:W-:Y:S01]  /*98a0*/  IADD3 R20, P4, R19, R24, RZ ;  /* 0x0000001813147210 */ /* 0x001fe20007f9e0ff */
[----:B------:R-:W-:Y:S01]  /*98b0*/  IMAD.X R31, R4, 0x1, R27, P1 ;  /* 0x00000001041f7824 */ /* 0x000fe200008e061b */
[----:B------:R-:W-:Y:S01]  /*98c0*/  ISETP.GT.AND P1, PT, R5, 0x68, PT ;  /* 0x000000680500780c */ /* 0x000fe20003f24270 */
[-C--:B------:R-:W-:Y:S01]  /*98d0*/  FMUL R33, R74, R11.reuse ;  /* 0x0000000b4a217220 */ /* 0x080fe20000400000 */
[----:B------:R-:W-:Y:S01]  /*98e0*/  ISETP.GT.AND P2, PT, R164, 0x8, P2 ;  /* 0x00000008a400780c */ /* 0x000fe20001744270 */
        /* <DEDUP_REMOVED lines=9> */
[-C--:B--2---:R-:W-:Y:S01]  /*9980*/  FMUL R35, R76, R11.reuse ;  /* 0x0000000b4c237220 */ /* 0x084fe20000400000 */
[----:B------:R-:W-:Y:S01]  /*9990*/  ISETP.GT.AND P5, PT, R164, RZ, P0 ;  /* 0x000000ffa400720c */ /* 0x000fe200007a4270 */
[-C--:B------:R-:W-:Y:S01]  /*99a0*/  FMUL R149, R149, R11.reuse ;  /* 0x0000000b95957220 */ /* 0x080fe20000400000 */
[----:B------:R1:W-:Y:S01]  /*99b0*/  @P2 STG.E desc[UR16][R22.64], R75 ;  /* 0x0000004b16002986 */ /* 0x0003e2000c101910 */
[----:B------:R-:W-:Y:S01]  /*99c0*/  IMAD.X R25, R4, 0x1, R29, P6 ;  /* 0x0000000104197824 */ /* 0x000fe200030e061d */
[----:B------:R-:W-:Y:S01]  /*99d0*/  IADD3 R26, P2, R6, R30, RZ ;  /* 0x0000001e061a7210 */ /* 0x000fe20007f5e0ff */
[-C--:B------:R-:W-:Y:S01]  /*99e0*/  FMUL R151, R151, R11.reuse ;  /* 0x0000000b97977220 */ /* 0x080fe20000400000 */
[----:B------:R-:W-:Y:S01]  /*99f0*/  ISETP.GT.AND P1, PT, R164, 0x8, P1 ;  /* 0x00000008a400780c */ /* 0x000fe20000f24270 */
[----:B0-----:R-:W-:Y:S01]  /*9a00*/  FMUL R33, R78, R11 ;  /* 0x0000000b4e217220 */ /* 0x001fe20000400000 */
[----:B------:R0:W-:Y:S01]  /*9a10*/  @P4 STG.E desc[UR16][R24.64], R35 ;  /* 0x0000002318004986 */ /* 0x0001e2000c101910 */
[----:B------:R-:W-:Y:S01]  /*9a20*/  IADD3 R20, P4, R19, R28, RZ ;  /* 0x0000001c13147210 */ /* 0x000fe20007f9e0ff */
[----:B------:R-:W-:Y:S01]  /*9a30*/  IMAD.X R27, R4, 0x1, R31, P2 ;  /* 0x00000001041b7824 */ /* 0x000fe200010e061f */
[----:B------:R-:W-:-:S02]  /*9a40*/  ISETP.GT.AND P2, PT, R5, 0x70, PT ;  /* 0x000000700500780c */ /* 0x000fc40003f44270 */
[----:B------:R-:W-:Y:S01]  /*9a50*/  ISETP.GT.AND P0, PT, R164, 0x8, P0 ;  /* 0x00000008a400780c */ /* 0x000fe20000704270 */
[----:B------:R-:W-:Y:S01]  /*9a60*/  IMAD.X R21, R18, 0x1, R29, P4 ;  /* 0x0000000112157824 */ /* 0x000fe200020e061d */
[----:B------:R-:W-:Y:S01]  /*9a70*/  @P5 STG.E desc[UR16][R26.64], R77 ;  /* 0x0000004d1a005986 */ /* 0x000fe2000c101910 */
[----:B-1----:R-:W-:Y:S02]  /*9a80*/  IADD3 R22, P5, R19, R30, RZ ;  /* 0x0000001e13167210 */ /* 0x002fe40007fbe0ff */
[----:B------:R-:W-:Y:S01]  /*9a90*/  ISETP.GT.AND P4, PT, R164, RZ, P2 ;  /* 0x000000ffa400720c */ /* 0x000fe20001784270 */
[----:B------:R1:W-:Y:S01]  /*9aa0*/  @P1 STG.E desc[UR16][R20.64], R33 ;  /* 0x0000002114001986 */ /* 0x0003e2000c101910 */
[----:B------:R-:W-:Y:S01]  /*9ab0*/  ISETP.GT.AND P1, PT, R5, 0x71, PT ;  /* 0x000000710500780c */ /* 0x000fe20003f24270 */
[----:B------:R-:W-:Y:S01]  /*9ac0*/  IMAD.X R23, R18, 0x1, R31, P5 ;  /* 0x0000000112177824 */ /* 0x000fe200028e061f */
[----:B------:R-:W-:Y:S01]  /*9ad0*/  IADD3 R28, P6, R6, R24, RZ ;  /* 0x00000018061c7210 */ /* 0x000fe20007fde0ff */
[----:B0-----:R-:W-:Y:S01]  /*9ae0*/  FMUL R35, R80, R11 ;  /* 0x0000000b50237220 */ /* 0x001fe20000400000 */
[----:B------:R-:W-:-:S02]  /*9af0*/  ISETP.GT.AND P5, PT, R164, RZ, P1 ;  /* 0x000000ffa400720c */ /* 0x000fc40000fa4270 */
[----:B------:R0:W-:Y:S01]  /*9b00*/  @P0 STG.E desc[UR16][R22.64], R79 ;  /* 0x0000004f16000986 */ /* 0x0001e2000c101910 */
[----:B------:R-:W-:Y:S01]  /*9b10*/  IMAD.X R29, R4, 0x1, R25, P6 ;  /* 0x00000001041d7824 */ /* 0x000fe200030e0619 */
[----:B------:R-:W-:Y:S02]  /*9b20*/  IADD3 R30, P0, R6, R26, RZ ;  /* 0x0000001a061e7210 */ /* 0x000fe40007f1e0ff */
[----:B------:R-:W-:Y:S01]  /*9b30*/  ISETP.GT.AND P2, PT, R164, 0x8, P2 ;  /* 0x00000008a400780c */ /* 0x000fe20001744270 */
[----:B-1----:R-:W-:Y:S01]  /*9b40*/  FMUL R33, R82, R11 ;  /* 0x0000000b52217220 */ /* 0x002fe20000400000 */
[----:B------:R1:W-:Y:S01]  /*9b50*/  @P4 STG.E desc[UR16][R28.64], R35 ;  /* 0x000000231c004986 */ /* 0x0003e2000c101910 */
[----:B------:R-:W-:Y:S01]  /*9b60*/  IADD3 R20, P4, R19, R24, RZ ;  /* 0x0000001813147210 */ /* 0x000fe20007f9e0ff */
[----:B------:R-:W-:Y:S01]  /*9b70*/  IMAD.X R31, R4, 0x1, R27, P0 ;  /* 0x00000001041f7824 */ /* 0x000fe200000e061b */
[----:B------:R-:W-:Y:S02]  /*9b80*/  ISETP.GT.AND P0, PT, R5, 0x78, PT ;  /* 0x000000780500780c */ /* 0x000fe40003f04270 */
[----:B------:R-:W-:Y:S01]  /*9b90*/  ISETP.GT.AND P1, PT, R164, 0x8, P1 ;  /* 0x00000008a400780c */ /* 0x000fe20000f24270 */
[----:B------:R-:W-:Y:S01]  /*9ba0*/  IMAD.X R21, R18, 0x1, R25, P4 ;  /* 0x0000000112157824 */ /* 0x000fe200020e0619 */
[----:B------:R-:W-:Y:S01]  /*9bb0*/  @P5 STG.E desc[UR16][R30.64], R81 ;  /* 0x000000511e005986 */ /* 0x000fe2000c101910 */
[----:B0-----:R-:W-:-:S02]  /*9bc0*/  IADD3 R22, P5, R19, R26, RZ ;  /* 0x0000001a13167210 */ /* 0x001fc40007fbe0ff */
[----:B------:R-:W-:Y:S01]  /*9bd0*/  ISETP.GT.AND P4, PT, R164, RZ, P0 ;  /* 0x000000ffa400720c */ /* 0x000fe20000784270 */
[----:B------:R0:W-:Y:S01]  /*9be0*/  @P2 STG.E desc[UR16][R20.64], R33 ;  /* 0x0000002114002986 */ /* 0x0001e2000c101910 */
[----:B------:R-:W-:Y:S01]  /*9bf0*/  ISETP.GT.AND P2, PT, R5, 0x79, PT ;  /* 0x000000790500780c */ /* 0x000fe20003f44270 */
[----:B------:R-:W-:Y:S01]  /*9c00*/  IMAD.X R23, R18, 0x1, R27, P5 ;  /* 0x0000000112177824 */ /* 0x000fe200028e061b */
[----:B------:R-:W-:Y:S01]  /*9c10*/  IADD3 R24, P6, R6, R28, RZ ;  /* 0x0000001c06187210 */ /* 0x000fe20007fde0ff */
[----:B-1----:R-:W-:Y:S01]  /*9c20*/  FMUL R35, R84, R11 ;  /* 0x0000000b54237220 */ /* 0x002fe20000400000 */
[----:B------:R-:W-:Y:S02]  /*9c30*/  ISETP.GT.AND P5, PT, R164, RZ, P2 ;  /* 0x000000ffa400720c */ /* 0x000fe400017a4270 */
[----:B------:R1:W-:Y:S01]  /*9c40*/  @P1 STG.E desc[UR16][R22.64], R83 ;  /* 0x0000005316001986 */ /* 0x0003e2000c101910 */
[----:B------:R-:W-:Y:S01]  /*9c50*/  IMAD.X R25, R4, 0x1, R29, P6 ;  /* 0x0000000104197824 */ /* 0x000fe200030e061d */
[----:B------:R-:W-:-:S02]  /*9c60*/  IADD3 R26, P1, R6, R30, RZ ;  /* 0x0000001e061a7210 */ /* 0x000fc40007f3e0ff */
[----:B------:R-:W-:Y:S01]  /*9c70*/  ISETP.GT.AND P0, PT, R164, 0x8, P0 ;  /* 0x00000008a400780c */ /* 0x000fe20000704270 */
[----:B0-----:R-:W-:Y:S01]  /*9c80*/  FMUL R33, R86, R11 ;  /* 0x0000000b56217220 */ /* 0x001fe20000400000 */
[----:B------:R0:W-:Y:S01]  /*9c90*/  @P4 STG.E desc[UR16][R24.64], R35 ;  /* 0x0000002318004986 */ /* 0x0001e2000c101910 */
[----:B------:R-:W-:Y:S01]  /*9ca0*/  IADD3 R20, P4, R19, R28, RZ ;  /* 0x0000001c13147210 */ /* 0x000fe20007f9e0ff */
[----:B------:R-:W-:Y:S01]  /*9cb0*/  IMAD.X R27, R4, 0x1, R31, P1 ;  /* 0x00000001041b7824 */ /* 0x000fe200008e061f */
[----:B------:R-:W-:Y:S02]  /*9cc0*/  ISETP.GT.AND P1, PT, R5, 0x80, PT ;  /* 0x000000800500780c */ /* 0x000fe40003f24270 */
[----:B------:R-:W-:Y:S01]  /*9cd0*/  ISETP.GT.AND P2, PT, R164, 0x8, P2 ;  /* 0x00000008a400780c */ /* 0x000fe20001744270 */
[----:B------:R-:W-:Y:S01]  /*9ce0*/  IMAD.X R21, R18, 0x1, R29, P4 ;  /* 0x0000000112157824 */ /* 0x000fe200020e061d */
[----:B------:R-:W-:Y:S01]  /*9cf0*/  @P5 STG.E desc[UR16][R26.64], R85 ;  /* 0x000000551a005986 */ /* 0x000fe2000c101910 */
[----:B-1----:R-:W-:-:S02]  /*9d00*/  IADD3 R22, P5, R19, R30, RZ ;  /* 0x0000001e13167210 */ /* 0x002fc40007fbe0ff */
[----:B------:R-:W-:Y:S01]  /*9d10*/  ISETP.GT.AND P4, PT, R164, RZ, P1 ;  /* 0x000000ffa400720c */ /* 0x000fe20000f84270 */
[----:B------:R1:W-:Y:S01]  /*9d20*/  @P0 STG.E desc[UR16][R20.64], R33 ;  /* 0x0000002114000986 */ /* 0x0003e2000c101910 */
[----:B------:R-:W-:Y:S01]  /*9d30*/  ISETP.GT.AND P0, PT, R5, 0x81, PT ;  /* 0x000000810500780c */ /* 0x000fe20003f04270 */
[----:B------:R-:W-:Y:S01]  /*9d40*/  IMAD.X R23, R18, 0x1, R31, P5 ;  /* 0x0000000112177824 */ /* 0x000fe200028e061f */
[----:B------:R-:W-:Y:S01]  /*9d50*/  IADD3 R28, P6, R6, R24, RZ ;  /* 0x00000018061c7210 */ /* 0x000fe20007fde0ff */
[----:B0-----:R-:W-:Y:S01]  /*9d60*/  FMUL R35, R88, R11 ;  /* 0x0000000b58237220 */ /* 0x001fe20000400000 */
[----:B------:R-:W-:Y:S02]  /*9d70*/  ISETP.GT.AND P5, PT, R164, RZ, P0 ;  /* 0x000000ffa400720c */ /* 0x000fe400007a4270 */
[----:B------:R0:W-:Y:S01]  /*9d80*/  @P2 STG.E desc[UR16][R22.64], R87 ;  /* 0x0000005716002986 */ /* 0x0001e2000c101910 */
[----:B------:R-:W-:Y:S01]  /*9d90*/  IMAD.X R29, R4, 0x1, R25, P6 ;  /* 0x00000001041d7824 */ /* 0x000fe200030e0619 */
[----:B------:R-:W-:-:S02]  /*9da0*/  IADD3 R30, P2, R6, R26, RZ ;  /* 0x0000001a061e7210 */ /* 0x000fc40007f5e0ff */
        /* <DEDUP_REMOVED lines=249> */
[----:B------:R-:W-:-:S02]  /*ad40*/  ISETP.GT.AND P4, PT, R164, RZ, P2 ;  /* 0x000000ffa400720c */ /* 0x000fc40001784270 */
[----:B0-----:R-:W-:Y:S01]  /*ad50*/  IADD3 R22, P5, R19, R26, RZ ;  /* 0x0000001a13167210 */ /* 0x001fe20007fbe0ff */
[----:B------:R0:W-:Y:S01]  /*ad60*/  @P1 STG.E desc[UR16][R20.64], R33 ;  /* 0x0000002114001986 */ /* 0x0001e2000c101910 */
[----:B------:R-:W-:Y:S01]  /*ad70*/  IADD3 R24, P6, R6, R28, RZ ;  /* 0x0000001c06187210 */ /* 0x000fe20007fde0ff */
[-C--:B-1----:R-:W-:Y:S01]  /*ad80*/  FMUL R35, R140, R11.reuse ;  /* 0x0000000b8c237220 */ /* 0x082fe20000400000 */
[----:B------:R-:W-:Y:S01]  /*ad90*/  ISETP.GT.AND P1, PT, R5, 0xe9, PT ;  /* 0x000000e90500780c */ /* 0x000fe20003f24270 */
[----:B------:R-:W-:Y:S01]  /*ada0*/  IMAD.X R23, R18, 0x1, R27, P5 ;  /* 0x0000000112177824 */ /* 0x000fe200028e061b */
[----:B------:R-:W-:Y:S01]  /*adb0*/  ISETP.GT.AND P2, PT, R164, 0x8, P2 ;  /* 0x00000008a400780c */ /* 0x000fe20001744270 */
[----:B------:R-:W-:Y:S01]  /*adc0*/  IMAD.X R25, R4, 0x1, R29, P6 ;  /* 0x0000000104197824 */ /* 0x000fe200030e061d */
[----:B------:R-:W-:Y:S02]  /*add0*/  ISETP.GT.AND P5, PT, R164, RZ, P1 ;  /* 0x000000ffa400720c */ /* 0x000fe40000fa4270 */
[----:B------:R1:W-:Y:S01]  /*ade0*/  @P0 STG.E desc[UR16][R22.64], R139 ;  /* 0x0000008b16000986 */ /* 0x0003e2000c101910 */
[----:B------:R-:W-:Y:S01]  /*adf0*/  IADD3 R26, P0, R6, R30, RZ ;  /* 0x0000001e061a7210 */ /* 0x000fe20007f1e0ff */
[----:B0-----:R-:W-:-:S02]  /*ae00*/  FMUL R33, R142, R11 ;  /* 0x0000000b8e217220 */ /* 0x001fc40000400000 */
[----:B------:R0:W-:Y:S01]  /*ae10*/  @P4 STG.E desc[UR16][R24.64], R35 ;  /* 0x0000002318004986 */ /* 0x0001e2000c101910 */
[----:B------:R-:W-:Y:S01]  /*ae20*/  IADD3 R20, P4, R19, R28, RZ ;  /* 0x0000001c13147210 */ /* 0x000fe20007f9e0ff */
[----:B------:R-:W-:Y:S01]  /*ae30*/  IMAD.X R27, R4, 0x1, R31, P0 ;  /* 0x00000001041b7824 */ /* 0x000fe200000e061f */
[----:B------:R-:W-:Y:S02]  /*ae40*/  ISETP.GT.AND P0, PT, R5, 0xf0, PT ;  /* 0x000000f00500780c */ /* 0x000fe40003f04270 */
        /* <DEDUP_REMOVED lines=13> */
[----:B------:R-:W-:Y:S02]  /*af20*/  ISETP.GT.AND P6, PT, R164, 0x8, P0 ;  /* 0x00000008a400780c */ /* 0x000fe400007c4270 */
[----:B------:R-:W-:Y:S01]  /*af30*/  IADD3 R30, P0, R6, R26, RZ ;  /* 0x0000001a061e7210 */ /* 0x000fe20007f1e0ff */
[----:B-1----:R-:W-:Y:S01]  /*af40*/  FMUL R33, R146, R11 ;  /* 0x0000000b92217220 */ /* 0x002fe20000400000 */
[----:B------:R1:W-:Y:S01]  /*af50*/  @P4 STG.E desc[UR16][R28.64], R35 ;  /* 0x000000231c004986 */ /* 0x0003e2000c101910 */
[----:B------:R-:W-:Y:S02]  /*af60*/  IADD3 R20, P1, R19, R24, RZ ;  /* 0x0000001813147210 */ /* 0x000fe40007f3e0ff */
[----:B------:R-:W-:Y:S01]  /*af70*/  IMAD.X R31, R4, 0x1, R27, P0 ;  /* 0x00000001041f7824 */ /* 0x000fe200000e061b */
[----:B------:R-:W-:-:S02]  /*af80*/  ISETP.GT.AND P0, PT, R5, 0xf8, PT ;  /* 0x000000f80500780c */ /* 0x000fc40003f04270 */
[C---:B0-----:R-:W-:Y:S01]  /*af90*/  IADD3 R22, P4, R19.reuse, R26, RZ ;  /* 0x0000001a13167210 */ /* 0x041fe20007f9e0ff */
[----:B------:R-:W-:Y:S01]  /*afa0*/  IMAD.X R21, R18, 0x1, R25, P1 ;  /* 0x0000000112157824 */ /* 0x000fe200008e0619 */
[----:B------:R-:W-:Y:S01]  /*afb0*/  @P5 STG.E desc[UR16][R30.64], R145 ;  /* 0x000000911e005986 */ /* 0x000fe2000c101910 */
[-C--:B------:R-:W-:Y:S02]  /*afc0*/  IADD3 R24, P5, R6, R28.reuse, RZ ;  /* 0x0000001c06187210 */ /* 0x080fe40007fbe0ff */
[----:B------:R-:W-:Y:S01]  /*afd0*/  IMAD.X R23, R18, 0x1, R27, P4 ;  /* 0x0000000112177824 */ /* 0x000fe200020e061b */
[----:B-1----:R-:W-:Y:S01]  /*afe0*/  IADD3 R28, P4, R19, R28, RZ ;  /* 0x0000001c131c7210 */ /* 0x002fe20007f9e0ff */
[----:B------:R0:W-:Y:S01]  /*aff0*/  @P6 STG.E desc[UR16][R20.64], R33 ;  /* 0x0000002114006986 */ /* 0x0001e2000c101910 */
[----:B------:R-:W-:Y:S01]  /*b000*/  ISETP.GT.AND P1, PT, R5, 0xf9, PT ;  /* 0x000000f90500780c */ /* 0x000fe20003f24270 */
[--C-:B------:R-:W-:Y:S01]  /*b010*/  IMAD.X R25, R4, 0x1, R29.reuse, P5 ;  /* 0x0000000104197824 */ /* 0x100fe200028e061d */
[----:B------:R-:W-:Y:S01]  /*b020*/  ISETP.GT.AND P2, PT, R164, 0x8, P2 ;  /* 0x00000008a400780c */ /* 0x000fe20001744270 */
[----:B------:R-:W-:Y:S01]  /*b030*/  IMAD.X R29, R18, 0x1, R29, P4 ;  /* 0x00000001121d7824 */ /* 0x000fe200020e061d */
[----:B------:R-:W-:-:S02]  /*b040*/  ISETP.GT.AND P6, PT, R164, RZ, P0 ;  /* 0x000000ffa400720c */ /* 0x000fc400007c4270 */
[-C--:B------:R-:W-:Y:S02]  /*b050*/  IADD3 R26, P5, R6, R30.reuse, RZ ;  /* 0x0000001e061a7210 */ /* 0x080fe40007fbe0ff */
[C---:B------:R-:W-:Y:S02]  /*b060*/  ISETP.GT.AND P4, PT, R164.reuse, RZ, P1 ;  /* 0x000000ffa400720c */ /* 0x040fe40000f84270 */
[----:B------:R-:W-:Y:S01]  /*b070*/  ISETP.GT.AND P0, PT, R164, 0x8, P0 ;  /* 0x00000008a400780c */ /* 0x000fe20000704270 */
[--C-:B------:R-:W-:Y:S01]  /*b080*/  IMAD.X R27, R4, 0x1, R31.reuse, P5 ;  /* 0x00000001041b7824 */ /* 0x100fe200028e061f */
[----:B------:R-:W-:Y:S01]  /*b090*/  ISETP.GT.AND P1, PT, R164, 0x8, P1 ;  /* 0x00000008a400780c */ /* 0x000fe20000f24270 */
[-C--:B0-----:R-:W-:Y:S01]  /*b0a0*/  FMUL R21, R150, R11.reuse ;  /* 0x0000000b96157220 */ /* 0x081fe20000400000 */
[----:B------:R-:W-:Y:S01]  /*b0b0*/  IADD3 R4, P5, R19, R30, RZ ;  /* 0x0000001e13047210 */ /* 0x000fe20007fbe0ff */
[----:B------:R-:W-:Y:S01]  /*b0c0*/  FMUL R19, R148, R11 ;  /* 0x0000000b94137220 */ /* 0x000fe20000400000 */
[----:B------:R0:W-:Y:S03]  /*b0d0*/  @P2 STG.E desc[UR16][R22.64], R147 ;  /* 0x0000009316002986 */ /* 0x0001e6000c101910 */
[----:B------:R-:W-:Y:S01]  /*b0e0*/  IMAD.X R5, R18, 0x1, R31, P5 ;  /* 0x0000000112057824 */ /* 0x000fe200028e061f */
[----:B------:R0:W-:Y:S04]  /*b0f0*/  @P6 STG.E desc[UR16][R24.64], R19 ;  /* 0x0000001318006986 */ /* 0x0001e8000c101910 */
[----:B------:R0:W-:Y:S04]  /*b100*/  @P4 STG.E desc[UR16][R26.64], R149 ;  /* 0x000000951a004986 */ /* 0x0001e8000c101910 */
[----:B------:R0:W-:Y:S04]  /*b110*/  @P0 STG.E desc[UR16][R28.64], R21 ;  /* 0x000000151c000986 */ /* 0x0001e8000c101910 */
[----:B------:R0:W-:Y:S02]  /*b120*/  @P1 STG.E desc[UR16][R4.64], R151 ;  /* 0x0000009704001986 */ /* 0x0001e4000c101910 */
.L_x_277:
[----:B------:R-:W-:Y:S05]  /*b130*/  BSYNC B0 ;  /* 0x0000000000007941 */ /* 0x000fea0003800000 */
.L_x_25:
[C---:B------:R-:W-:Y:S01]  /*b140*/  LEA R2, P0, R8.reuse, R2, 0x1 ;  /* 0x0000000208027211 */ /* 0x040fe200078008ff */
[----:B------:R-:W-:Y:S01]  /*b150*/  ULDC.64 UR8, c[0x0][0x750] ;  /* 0x0001d40000087ab9 */ /* 0x000fe20000000a00 */
[----:B0---4-:R-:W-:Y:S01]  /*b160*/  IMAD.U32 R4, RZ, RZ, UR13 ;  /* 0x0000000dff047e24 */ /* 0x011fe2000f8e00ff */
[----:B------:R-:W-:Y:S01]  /*b170*/  PRMT R18, RZ, 0x7610, R18 ;  /* 0x00007610ff127816 */ /* 0x000fe20000000012 */
[----:B------:R-:W-:Y:S01]  /*b180*/  IMAD.MOV.U32 R6, RZ, RZ, -0x1 ;  /* 0xffffffffff067424 */ /* 0x000fe200078e00ff */
[----:B------:R-:W-:Y:S01]  /*b190*/  LEA.HI.X R3, R8, R3, R0, 0x1, P0 ;  /* 0x0000000308037211 */ /* 0x000fe200000f0c00 */
[----:B------:R0:W-:Y:S01]  /*b1a0*/  SYNCS.ARRIVE.TRANS64.A1T0 RZ, [R4+UR19], RZ ;  /* 0x000000ff04ff79a7 */ /* 0x0001e20008100013 */
[----:B------:R-:W-:Y:S01]  /*b1b0*/  ISETP.GE.U32.AND P0, PT, R2, UR8, PT ;  /* 0x0000000802007c0c */ /* 0x000fe2000bf06070 */
[----:B------:R-:W-:-:S03]  /*b1c0*/  IMAD.MOV.U32 R5, RZ, RZ, -0x1 ;  /* 0xffffffffff057424 */ /* 0x000fc600078e00ff */
[----:B------:R-:W-:Y:S01]  /*b1d0*/  ISETP.GE.U32.AND.EX P0, PT, R3, UR9, PT, P0 ;  /* 0x0000000903007c0c */ /* 0x000fe2000bf06100 */
[----:B0-----:R-:W-:-:S12]  /*b1e0*/  IMAD.MOV.U32 R4, RZ, RZ, -0x1 ;  /* 0xffffffffff047424 */ /* 0x001fd800078e00ff */
[----:B------:R-:W-:Y:S05]  /*b1f0*/  @P0 BRA `(.L_x_278) ;  /* 0x0000000400600947 */ /* 0x000fea0003800000 */
[----:B------:R-:W0:Y:S01]  /*b200*/  S2R R28, SR_CTAID.X ;  /* 0x00000000001c7919 */ /* 0x000e220000002500 */
[----:B---3--:R-:W3:Y:S01]  /*b210*/  LDC.64 R22, c[0x0][0x728] ;  /* 0x0001ca00ff167b82 */ /* 0x008ee20000000a00 */
[----:B------:R-:W-:Y:S01]  /*b220*/  ULDC UR8, c[0x0][0x150] ;  /* 0x0000540000087ab9 */ /* 0x000fe20000000800 */
[----:B------:R-:W-:Y:S01]  /*b230*/  IMAD.MOV.U32 R20, RZ, RZ, R2 ;  /* 0x000000ffff147224 */ /* 0x000fe200078e0002 */
[----:B------:R-:W4:Y:S01]  /*b240*/  S2R R30, SR_CTAID.Y ;  /* 0x00000000001e7919 */ /* 0x000f220000002600 */
[----:B------:R-:W-:-:S04]  /*b250*/  IMAD.MOV.U32 R21, RZ, RZ, R3 ;  /* 0x000000ffff157224 */ /* 0x000fc800078e0003 */
[----:B------:R-:W1:Y:S08]  /*b260*/  LDC R31, c[0x0][0x144] ;  /* 0x00005100ff1f7b82 */ /* 0x000e700000000800 */
[----:B------:R-:W1:Y:S08]  /*b270*/  LDC R6, c[0x0][0x730] ;  /* 0x0001cc00ff067b82 */ /* 0x000e700000000800 */
[----:B------:R-:W1:Y:S01]  /*b280*/  LDC.64 R26, c[0x0][0x720] ;  /* 0x0001c800ff1a7b82 */ /* 0x000e620000000a00 */
[----:B---3--:R-:W-:-:S04]  /*b290*/  ISETP.NE.U32.AND P0, PT, R22, RZ, PT ;  /* 0x000000ff1600720c */ /* 0x008fc80003f05070 */
[----:B------:R-:W-:Y:S02]  /*b2a0*/  ISETP.NE.AND.EX P0, PT, R23, RZ, PT, P0 ;  /* 0x000000ff1700720c */ /* 0x000fe40003f05300 */
[----:B0-----:R-:W-:-:S05]  /*b2b0*/  I2FP.F32.U32 R4, R28 ;  /* 0x0000001c00047245 */ /* 0x001fca0000201000 */
[----:B------:R-:W-:-:S04]  /*b2c0*/  FMUL R4, R4, UR8 ;  /* 0x0000000804047c20 */ /* 0x000fc80008400000 */
[----:B------:R0:W3:Y:S02]  /*b2d0*/  F2I.U32.TRUNC.NTZ R29, R4 ;  /* 0x00000004001d7305 */ /* 0x0000e4000020f000 */
[----:B----4-:R-:W-:Y:S05]  /*b2e0*/  @!P0 BRA `(.L_x_279) ;  /* 0x0000000000288947 */ /* 0x010fea0003800000 */
[----:B------:R-:W4:Y:S02]  /*b2f0*/  LDC R5, c[0x0][0x734] ;  /* 0x0001cd00ff057b82 */ /* 0x000f240000000800 */
[----:B----4-:R-:W-:-:S05]  /*b300*/  IADD3 R21, P0, R2, R5, RZ ;  /* 0x0000000502157210 */ /* 0x010fca0007f1e0ff */
[----:B------:R-:W-:-:S04]  /*b310*/  IMAD.X R25, RZ, RZ, R3, P0 ;  /* 0x000000ffff197224 */ /* 0x000fc800000e0603 */
[----:B0-----:R-:W-:-:S04]  /*b320*/  IMAD.WIDE.U32 R4, R25, R22, RZ ;  /* 0x0000001619047225 */ /* 0x001fc800078e00ff */
[----:B------:R-:W-:-:S04]  /*b330*/  IMAD.WIDE.U32 R18, P0, R21, R23, R4 ;  /* 0x0000001715127225 */ /* 0x000fc80007800004 */
[----:B------:R-:W-:-:S04]  /*b340*/  IMAD.WIDE.U32 R4, R21, R22, RZ ;  /* 0x0000001615047225 */ /* 0x000fc800078e00ff */
[----:B------:R-:W-:Y:S01]  /*b350*/  IMAD.X R21, RZ, RZ, RZ, P0 ;  /* 0x000000ffff157224 */ /* 0x000fe200000e06ff */
[----:B------:R-:W-:Y:S01]  /*b360*/  IADD3 RZ, P0, R5, R18, RZ ;  /* 0x0000001205ff7210 */ /* 0x000fe20007f1e0ff */
[----:B------:R-:W-:-:S04]  /*b370*/  IMAD.MOV.U32 R20, RZ, RZ, R19 ;  /* 0x000000ffff147224 */ /* 0x000fc800078e0013 */
[----:B------:R-:W-:-:S08]  /*b380*/  IMAD.WIDE.U32.X R20, R25, R23, R20, P0 ;  /* 0x0000001719147225 */ /* 0x000fd000000e0414 */
.L_x_279:
[-CC-:B-1----:R-:W-:Y:S01]  /*b390*/  SHF.R.U64 R24, R20, R6.reuse, R21.reuse ;  /* 0x0000000614187219 */ /* 0x182fe20000001215 */
[----:B--2---:R-:W1:Y:S01]  /*b3a0*/  LDC.64 R34, c[0x0][0x740] ;  /* 0x0001d000ff227b82 */ /* 0x004e620000000a00 */
[----:B0-----:R-:W-:Y:S01]  /*b3b0*/  SHF.R.U32.HI R4, RZ, R6, R21 ;  /* 0x00000006ff047219 */ /* 0x001fe20000011615 */
[----:B---3--:R-:W-:Y:S01]  /*b3c0*/  IMAD.MOV R29, RZ, RZ, -R29 ;  /* 0x000000ffff1d7224 */ /* 0x008fe200078e0a1d */
[----:B------:R-:W-:Y:S01]  /*b3d0*/  IADD3 R19, P0, RZ, -R24, RZ ;  /* 0x80000018ff137210 */ /* 0x000fe20007f1e0ff */
[----:B------:R-:W-:Y:S01]  /*b3e0*/  ULDC UR8, c[0x0][0x154] ;  /* 0x0000550000087ab9 */ /* 0x000fe20000000800 */
[----:B------:R-:W-:Y:S02]  /*b3f0*/  IMAD.MOV.U32 R21, RZ, RZ, 0x1 ;  /* 0x00000001ff157424 */ /* 0x000fe400078e00ff */
[----:B------:R-:W-:Y:S01]  /*b400*/  IMAD R29, R31, R29, R28 ;  /* 0x0000001d1f1d7224 */ /* 0x000fe200078e021c */
[----:B------:R-:W0:Y:S01]  /*b410*/  LDC R18, c[0x0][0x718] ;  /* 0x0001c600ff127b82 */ /* 0x000e220000000800 */
[----:B------:R-:W-:-:S04]  /*b420*/  IMAD.X R5, RZ, RZ, ~R4, P0 ;  /* 0x000000ffff057224 */ /* 0x000fc800000e0e04 */
[-C--:B------:R-:W-:Y:S02]  /*b430*/  IMAD R6, R5, R26.reuse, RZ ;  /* 0x0000001a05067224 */ /* 0x080fe400078e02ff */
[C---:B------:R-:W-:Y:S01]  /*b440*/  IMAD.WIDE.U32 R4, R19.reuse, R26, R2 ;  /* 0x0000001a13047225 */ /* 0x040fe200078e0002 */
[----:B------:R-:W2:Y:S03]  /*b450*/  LDC R20, c[0x0][0x708] ;  /* 0x0001c200ff147b82 */ /* 0x000ea60000000800 */
[----:B------:R-:W-:Y:S01]  /*b460*/  IMAD R19, R19, R27, R6 ;  /* 0x0000001b13137224 */ /* 0x000fe200078e0206 */
[----:B------:R-:W-:-:S03]  /*b470*/  I2FP.F32.U32 R6, R30 ;  /* 0x0000001e00067245 */ /* 0x000fc60000201000 */
[----:B------:R-:W-:Y:S01]  /*b480*/  IMAD.IADD R5, R5, 0x1, R19 ;  /* 0x0000000105057824 */ /* 0x000fe200078e0213 */
[----:B------:R-:W3:Y:S01]  /*b490*/  LDC R32, c[0x0][0x758] ;  /* 0x0001d600ff207b82 */ /* 0x000ee20000000800 */
[----:B-1----:R-:W-:Y:S01]  /*b4a0*/  ISETP.NE.U32.AND P0, PT, R34, RZ, PT ;  /* 0x000000ff2200720c */ /* 0x002fe20003f05070 */
[----:B------:R-:W-:-:S03]  /*b4b0*/  IMAD.MOV.U32 R19, RZ, RZ, -0x1 ;  /* 0xffffffffff137424 */ /* 0x000fc600078e00ff */
[----:B------:R-:W-:-:S03]  /*b4c0*/  ISETP.NE.AND.EX P0, PT, R35, RZ, PT, P0 ;  /* 0x000000ff2300720c */ /* 0x000fc60003f05300 */
[----:B------:R-:W1:Y:S01]  /*b4d0*/  LDC R27, c[0x0][0x148] ;  /* 0x00005200ff1b7b82 */ /* 0x000e620000000800 */
[-CC-:B0-----:R-:W-:Y:S02]  /*b4e0*/  SHF.R.U64 R22, R4, R18.reuse, R5.reuse ;  /* 0x0000001204167219 */ /* 0x181fe40000001205 */
[----:B------:R-:W-:Y:S01]  /*b4f0*/  SHF.R.U32.HI R5, RZ, R18, R5 ;  /* 0x00000012ff057219 */ /* 0x000fe20000011605 */
[----:B------:R-:W-:-:S04]  /*b500*/  FMUL R18, R6, UR8 ;  /* 0x0000000806127c20 */ /* 0x000fc80008400000 */
[----:B------:R-:W0:Y:S01]  /*b510*/  LDC R28, c[0x0][0x700] ;  /* 0x0001c000ff1c7b82 */ /* 0x000e220000000800 */
[----:B------:R4:W0:Y:S01]  /*b520*/  F2I.U32.TRUNC.NTZ R25, R18 ;  /* 0x0000001200197305 */ /* 0x000822000020f000 */
[-CC-:B--2---:R-:W-:Y:S02]  /*b530*/  SHF.R.U64 R6, R22, R20.reuse, R5.reuse ;  /* 0x0000001416067219 */ /* 0x184fe40000001205 */
[----:B------:R-:W-:-:S04]  /*b540*/  SHF.R.U32.HI R5, RZ, R20, R5 ;  /* 0x00000014ff057219 */ /* 0x000fc80000011605 */
[----:B------:R-:W2:Y:S01]  /*b550*/  LDC R33, c[0x0][0x748] ;  /* 0x0001d200ff217b82 */ /* 0x000ea20000000800 */
[-CC-:B---3--:R-:W-:Y:S02]  /*b560*/  SHF.R.U64 R26, R6, R32.reuse, R5.reuse ;  /* 0x00000020061a7219 */ /* 0x188fe40000001205 */
[-C--:B------:R-:W-:Y:S02]  /*b570*/  SHF.L.U32 R19, R19, R32.reuse, RZ ;  /* 0x0000002013137219 */ /* 0x080fe400000006ff */
[-C--:B------:R-:W-:Y:S01]  /*b580*/  SHF.R.U32.HI R5, RZ, R32.reuse, R5 ;  /* 0x00000020ff057219 */ /* 0x080fe20000011605 */
[----:B------:R-:W-:Y:S01]  /*b590*/  IMAD.MOV.U32 R4, RZ, RZ, R26 ;  /* 0x000000ffff047224 */ /* 0x000fe200078e001a */
[----:B------:R-:W-:Y:S01]  /*b5a0*/  SHF.L.U32 R32, R21, R32, RZ ;  /* 0x0000002015207219 */ /* 0x000fe200000006ff */
[----:B------:R-:W3:Y:S01]  /*b5b0*/  LDC R36, c[0x0][0x738] ;  /* 0x0001ce00ff247b82 */ /* 0x000ee20000000800 */
[----:B------:R-:W-:-:S07]  /*b5c0*/  LOP3.LUT R31, RZ, R19, RZ, 0x33, !PT ;  /* 0x00000013ff1f7212 */ /* 0x000fce00078e33ff */
[----:B------:R-:W0:Y:S01]  /*b5d0*/  LDC R37, c[0x0][0x710] ;  /* 0x0001c400ff257b82 */ /* 0x000e220000000800 */
[----:B----4-:R-:W-:Y:S05]  /*b5e0*/  @!P0 BRA `(.L_x_280) ;  /* 0x0000000000288947 */ /* 0x010fea0003800000 */
[----:B------:R-:W4:Y:S02]  /*b5f0*/  LDC R21, c[0x0][0x74c] ;  /* 0x0001d300ff157b82 */ /* 0x000f240000000800 */
[----:B----4-:R-:W-:-:S05]  /*b600*/  IADD3 R21, P0, R26, R21, RZ ;  /* 0x000000151a157210 */ /* 0x010fca0007f1e0ff */
        /* <DEDUP_REMOVED lines=8> */
.L_x_280:
[----:B--2---:R-:W-:Y:S01]  /*b690*/  SHF.R.U64 R4, R4, R33, R5 ;  /* 0x0000002104047219 */ /* 0x004fe20000001205 */
[----:B0-----:R-:W-:Y:S01]  /*b6a0*/  VIADD R21, R28, 0xffffffff ;  /* 0xffffffff1c157836 */ /* 0x001fe20000000000 */
[----:B------:R-:W-:Y:S01]  /*b6b0*/  LOP3.LUT R19, R6, R31, RZ, 0xc0, !PT ;  /* 0x0000001f06137212 */ /* 0x000fe200078ec0ff */
[----:B------:R-:W-:Y:S02]  /*b6c0*/  IMAD.MOV R25, RZ, RZ, -R25 ;  /* 0x000000ffff197224 */ /* 0x000fe400078e0a19 */
[----:B------:R-:W-:Y:S02]  /*b6d0*/  IMAD.MOV R5, RZ, RZ, -R4 ;  /* 0x000000ffff057224 */ /* 0x000fe400078e0a04 */
[----:B------:R-:W-:Y:S01]  /*b6e0*/  IMAD R6, R32, R4, R19 ;  /* 0x0000000420067224 */ /* 0x000fe200078e0213 */
[----:B------:R-:W-:Y:S01]  /*b6f0*/  LOP3.LUT R19, R22, R21, RZ, 0xc0, !PT ;  /* 0x0000001516137212 */ /* 0x000fe200078ec0ff */
[----:B-1----:R-:W-:Y:S02]  /*b700*/  @P3 IMAD R29, R27, R25, R30 ;  /* 0x000000191b1d3224 */ /* 0x002fe400078e021e */
[----:B---3--:R-:W-:-:S02]  /*b710*/  IMAD R4, R5, R36, R26 ;  /* 0x0000002405047224 */ /* 0x008fc400078e021a */
[----:B------:R-:W-:Y:S02]  /*b720*/  IMAD R6, R6, R37, R29 ;  /* 0x0000002506067224 */ /* 0x000fe400078e021d */
[----:B------:R-:W-:Y:S02]  /*b730*/  IMAD R19, R4, R28, R19 ;  /* 0x0000001c04137224 */ /* 0x000fe400078e0213 */
[----:B------:R-:W-:Y:S02]  /*b740*/  IMAD.MOV.U32 R18, RZ, RZ, 0x1 ;  /* 0x00000001ff127424 */ /* 0x000fe400078e00ff */
[----:B------:R-:W-:Y:S01]  /*b750*/  IMAD.MOV.U32 R4, RZ, RZ, R24 ;  /* 0x000000ffff047224 */ /* 0x000fe200078e0018 */
[----:B------:R-:W-:Y:S02]  /*b760*/  SEL R5, R19, R6, !P3 ;  /* 0x0000000613057207 */ /* 0x000fe40005800000 */
[----:B------:R-:W-:-:S07]  /*b770*/  SEL R6, R6, R19, !P3 ;  /* 0x0000001306067207 */ /* 0x000fce0005800000 */
.L_x_278:
[----:B------:R-:W-:Y:S02]  /*b780*/  LOP3.LUT P0, RZ, R18, 0xff, RZ, 0xc0, !PT ;  /* 0x000000ff12ff7812 */ /* 0x000fe4000780c0ff */
[----:B------:R-:W-:-:S11]  /*b790*/  LOP3.LUT R163, R163, 0x1, RZ, 0x3c, !PT ;  /* 0x00000001a3a37812 */ /* 0x000fd600078e3cff */
[----:B------:R-:W-:Y:S05]  /*b7a0*/  @P0 BRA `(.L_x_281) ;  /* 0xffffff5c00400947 */ /* 0x000fea000383ffff */
[----:B------:R-:W-:Y:S05]  /*b7b0*/  EXIT ;  /* 0x000000000000794d */ /* 0x000fea0003800000 */
.L_x_13:
[----:B------:R-:W-:-:S08]  /*b7c0*/  ISETP.NE.AND P0, PT, R12, RZ, PT ;  /* 0x000000ff0c00720c */ /* 0x000fd00003f05270 */
[----:B-----5:R-:W0:-:S00]  /*b7d0*/  USETMAXREG.DEALLOC.CTAPOOL 0x28 ;  /* 0x00000028000079c8 */ /* 0x020e0000080e0500 */
[----:B------:R-:W-:Y:S05]  /*b7e0*/  @P0 EXIT ;  /* 0x000000000000094d */ /* 0x000fea0003800000 */
[----:B0-----:R-:W-:Y:S01]  /*b7f0*/  LOP3.LUT P0, RZ, R15, 0xff, RZ, 0xc0, !PT ;  /* 0x000000ff0fff7812 */ /* 0x001fe2000780c0ff */
[----:B------:R-:W-:Y:S02]  /*b800*/  IMAD.MOV.U32 R12, RZ, RZ, 0x1 ;  /* 0x00000001ff0c7424 */ /* 0x000fe400078e00ff */
[----:B------:R-:W-:-:S10]  /*b810*/  IMAD.MOV.U32 R15, RZ, RZ, RZ ;  /* 0x000000ffff0f7224 */ /* 0x000fd400078e00ff */
[----:B------:R-:W-:Y:S05]  /*b820*/  @!P0 BRA `(.L_x_282) ;  /* 0x0000000c00408947 */ /* 0x000fea0003800000 */
[----:B------:R-:W-:Y:S01]  /*b830*/  LOP3.LUT P0, RZ, R13, 0x1f, RZ, 0xc0, !PT ;  /* 0x0000001f0dff7812 */ /* 0x000fe2000780c0ff */
[----:B------:R-:W-:Y:S01]  /*b840*/  ULDC UR5, c[0x0][0x758] ;  /* 0x0001d60000057ab9 */ /* 0x000fe20000000800 */
[----:B------:R-:W-:Y:S01]  /*b850*/  UMOV UR7, 0xffffffff ;  /* 0xffffffff00077882 */ /* 0x000fe20000000000 */
[----:B------:R-:W-:Y:S01]  /*b860*/  BSSY B0, `(.L_x_282) ;  /* 0x00000cc000007945 */ /* 0x000fe20003800000 */
[----:B------:R-:W-:Y:S01]  /*b870*/  USHF.L.U32 UR7, UR7, UR5, URZ ;  /* 0x0000000507077299 */ /* 0x000fe2000800063f */
[C---:B------:R-:W-:Y:S01]  /*b880*/  ISETP.NE.AND P2, PT, R14.reuse, RZ, PT ;  /* 0x000000ff0e00720c */ /* 0x040fe20003f45270 */
[----:B------:R-:W-:Y:S01]  /*b890*/  IMAD.MOV.U32 R12, RZ, RZ, 0x1 ;  /* 0x00000001ff0c7424 */ /* 0x000fe200078e00ff */
[----:B------:R-:W-:Y:S01]  /*b8a0*/  ISETP.NE.OR P0, PT, R14, RZ, !P0 ;  /* 0x000000ff0e00720c */ /* 0x000fe20004705670 */
[----:B------:R-:W-:Y:S01]  /*b8b0*/  IMAD.MOV.U32 R14, RZ, RZ, 0x1 ;  /* 0x00000001ff0e7424 */ /* 0x000fe200078e00ff */
[----:B------:R-:W-:Y:S01]  /*b8c0*/  LOP3.LUT R13, R7, 0x2, RZ, 0xfc, !PT ;  /* 0x00000002070d7812 */ /* 0x000fe200078efcff */
[----:B------:R-:W-:Y:S01]  /*b8d0*/  IMAD.MOV.U32 R15, RZ, RZ, RZ ;  /* 0x000000ffff0f7224 */ /* 0x000fe200078e00ff */
[----:B------:R-:W-:Y:S01]  /*b8e0*/  ULDC UR4, c[0x0][0x700] ;  /* 0x0001c00000047ab9 */ /* 0x000fe20000000800 */
[----:B------:R-:W-:Y:S01]  /*b8f0*/  UMOV UR8, 0x1 ;  /* 0x0000000100087882 */ /* 0x000fe20000000000 */
[----:B------:R-:W-:-:S02]  /*b900*/  UIADD3 UR21, UR6, 0x1, URZ ;  /* 0x0000000106157890 */ /* 0x000fc4000fffe03f */
[----:B------:R-:W-:Y:S02]  /*b910*/  UIADD3 UR4, UR4, -0x1, URZ ;  /* 0xffffffff04047890 */ /* 0x000fe4000fffe03f */
[----:B------:R-:W-:Y:S02]  /*b920*/  USHF.L.U32 UR5, UR8, UR5, URZ ;  /* 0x0000000508057299 */ /* 0x000fe4000800063f */
[----:B------:R-:W-:Y:S01]  /*b930*/  ULOP3.LUT UR7, URZ, UR7, URZ, 0x33, !UPT ;  /* 0x000000073f077292 */ /* 0x000fe2000f8e333f */
[----:B------:R-:W-:-:S11]  /*b940*/  ULDC.64 UR32, c[0x0][0x198] ;  /* 0x0000660000207ab9 */ /* 0x000fd60000000a00 */
.L_x_294:
[----:B------:R-:W-:-:S03]  /*b950*/  UMOV UR8, 0xffffffff ;  /* 0xffffffff00087882 */ /* 0x000fc60000000000 */
[----:B------:R-:W-:Y:S05]  /*b960*/  BRA.DIV UR8, `(.L_x_283) ;  /* 0x0000001208407947 */ /* 0x000fea000b800000 */
[----:B------:R-:W-:-:S13]  /*b970*/  ELECT P1, URZ, PT ;  /* 0x00000000003f782f */ /* 0x000fda0003820000 */
.L_x_309:
[----:B------:R-:W0:Y:S01]  /*b980*/  LDC R10, c[0x0][0x604] ;  /* 0x00018100ff0a7b82 */ /* 0x000e220000000800 */
[----:B------:R-:W-:Y:S01]  /*b990*/  BSSY B1, `(.L_x_284) ;  /* 0x0000045000017945 */ /* 0x000fe20003800000 */
[----:B0-----:R-:W-:-:S13]  /*b9a0*/  ISETP.LT.OR P1, PT, R10, 0x1, !P1 ;  /* 0x000000010a00780c */ /* 0x001fda0004f21670 */
[----:B------:R-:W-:Y:S05]  /*b9b0*/  @P1 BRA `(.L_x_285) ;  /* 0x0000000400081947 */ /* 0x000fea0003800000 */
[----:B------:R-:W-:Y:S01]  /*b9c0*/  IMAD.SHL.U32 R17, R5, 0x100, RZ ;  /* 0x0000010005117824 */ /* 0x000fe200078e00ff */
[----:B------:R-:W-:Y:S01]  /*b9d0*/  CS2R R20, SRZ ;  /* 0x0000000000147805 */ /* 0x000fe2000001ff00 */
[----:B------:R-:W-:Y:S02]  /*b9e0*/  IMAD.SHL.U32 R24, R6, 0x40, RZ ;  /* 0x0000004006187824 */ /* 0x000fe400078e00ff */
[----:B------:R-:W-:Y:S02]  /*b9f0*/  IMAD.U32 R22, RZ, RZ, UR21 ;  /* 0x00000015ff167e24 */ /* 0x000fe4000f8e00ff */
[----:B------:R-:W-:Y:S02]  /*ba00*/  IMAD.MOV.U32 R5, RZ, RZ, R12 ;  /* 0x000000ffff057224 */ /* 0x000fe400078e000c */
[----:B------:R-:W-:Y:S02]  /*ba10*/  IMAD.MOV.U32 R10, RZ, RZ, R15 ;  /* 0x000000ffff0a7224 */ /* 0x000fe400078e000f */
[----:B------:R-:W-:-:S07]  /*ba20*/  IMAD.MOV.U32 R23, RZ, RZ, RZ ;  /* 0x000000ffff177224 */ /* 0x000fce00078e00ff */
.L_x_289:
[----:B------:R-:W0:Y:S01]  /*ba30*/  S2R R16, SR_CgaCtaId ;  /* 0x0000000000107919 */ /* 0x000e220000008800 */
[----:B------:R-:W-:-:S04]  /*ba40*/  MOV R11, 0x400 ;  /* 0x00000400000b7802 */ /* 0x000fc80000000f00 */
[----:B0-----:R-:W-:Y:S02]  /*ba50*/  LEA R19, R16, R11, 0x18 ;  /* 0x0000000b10137211 */ /* 0x001fe400078ec0ff */
[----:B------:R-:W-:Y:S01]  /*ba60*/  SHF.L.U32 R11, R5, 0x1f, RZ ;  /* 0x0000001f050b7819 */ /* 0x000fe200000006ff */
[----:B------:R-:W0:Y:S02]  /*ba70*/  @!P2 LDC R16, c[0x0][0x640] ;  /* 0x00019000ff10ab82 */ /* 0x000e240000000800 */
[----:B------:R-:W-:-:S04]  /*ba80*/  IMAD R18, R10, 0x8, R19 ;  /* 0x000000080a127824 */ /* 0x000fc800078e0213 */
[----:B------:R-:W1:Y:S02]  /*ba90*/  SYNCS.PHASECHK.TRANS64.TRYWAIT P1, [R18+URZ+0x30], R11 ;  /* 0x0000300b120075a7 */ /* 0x000e64000802017f */
[----:B-1----:R-:W-:Y:S05]  /*baa0*/  @!P1 BRA `(.L_x_286) ;  /* 0x0000001000109947 */ /* 0x002fea0003800000 */
.L_x_310:
[----:B-1----:R-:W-:Y:S01]  /*bab0*/  PRMT R11, R13, 0x9910, RZ ;  /* 0x000099100d0b7816 */ /* 0x002fe200000000ff */
[----:B0-----:R0:W-:Y:S03]  /*bac0*/  @!P2 SYNCS.ARRIVE.TRANS64 RZ, [R18+URZ], R16 ;  /* 0x0000001012ffa9a7 */ /* 0x0011e6000800003f */
[----:B------:R-:W-:-:S13]  /*bad0*/  ISETP.NE.AND P1, PT, R11, 0x2, PT ;  /* 0x000000020b00780c */ /* 0x000fda0003f25270 */
[----:B0-----:R-:W-:Y:S05]  /*bae0*/  @P1 BRA `(.L_x_287) ;  /* 0x0000000000041947 */ /* 0x001fea0003800000 */
[----:B------:R-:W-:Y:S01]  /*baf0*/  BPT.TRAP 0x1 ;  /* 0x000000040000795c */ /* 0x000fe20000300000 */
.L_x_287:
[----:B------:R-:W-:Y:S05]  /*bb00*/  @P0 BRA `(.L_x_288) ;  /* 0x0000000000040947 */ /* 0x000fea0003800000 */
[----:B------:R-:W-:Y:S01]  /*bb10*/  BPT.TRAP 0x1 ;  /* 0x000000040000795c */ /* 0x000fe20000300000 */
.L_x_288:
[--C-:B------:R-:W-:Y:S01]  /*bb20*/  IMAD R11, R10, 0x1000, R19.reuse ;  /* 0x000010000a0b7824 */ /* 0x100fe200078e0213 */
[----:B------:R-:W-:Y:S01]  /*bb30*/  R2UR UR25, R18 ;  /* 0x00000000121972ca */ /* 0x000fe200000e0000 */
[----:B------:R-:W-:Y:S01]  /*bb40*/  VIADD R22, R22, 0xffffffff ;  /* 0xffffffff16167836 */ /* 0x000fe20000000000 */
[----:B------:R-:W-:Y:S01]  /*bb50*/  R2UR UR28, R4 ;  /* 0x00000000041c72ca */ /* 0x000fe200000e0000 */
[----:B------:R-:W-:Y:S01]  /*bb60*/  UIADD3 UR14, UP0, UR32, 0xf0, URZ ;  /* 0x000000f0200e7890 */ /* 0x000fe2000ff1e03f */
[----:B------:R-:W-:Y:S01]  /*bb70*/  R2UR UR24, R11 ;  /* 0x000000000b1872ca */ /* 0x000fe200000e0000 */
[C-C-:B------:R-:W-:Y:S01]  /*bb80*/  IMAD R11, R10.reuse, 0x200, R19.reuse ;  /* 0x000002000a0b7824 */ /* 0x140fe200078e0213 */
[----:B------:R-:W-:Y:S01]  /*bb90*/  R2UR UR26, R21 ;  /* 0x00000000151a72ca */ /* 0x000fe200000e0000 */
[----:B------:R-:W-:Y:S01]  /*bba0*/  IMAD R19, R10, 0x8000, R19 ;  /* 0x000080000a137824 */ /* 0x000fe200078e0213 */
[----:B------:R-:W-:Y:S01]  /*bbb0*/  R2UR UR27, R24 ;  /* 0x00000000181b72ca */ /* 0x000fe200000e0000 */
[----:B------:R-:W-:Y:S01]  /*bbc0*/  UIADD3 UR22, UP1, UR32, 0x1f0, URZ ;  /* 0x000001f020167890 */ /* 0x000fe2000ff3e03f */
[----:B------:R-:W-:Y:S01]  /*bbd0*/  R2UR UR8, R11 ;  /* 0x000000000b0872ca */ /* 0x000fe200000e0000 */
[----:B------:R-:W-:Y:S01]  /*bbe0*/  UIADD3 UR34, UP2, UR32, 0x2f0, URZ ;  /* 0x000002f020227890 */ /* 0x000fe2000ff5e03f */
[----:B------:R-:W-:Y:S01]  /*bbf0*/  R2UR UR16, R19 ;  /* 0x00000000131072ca */ /* 0x000fe200000e0000 */
[----:B------:R-:W-:Y:S01]  /*bc00*/  UIADD3.X UR15, URZ, UR33, URZ, UP0, !UPT ;  /* 0x000000213f0f7290 */ /* 0x000fe200087fe43f */
[----:B------:R-:W-:Y:S01]  /*bc10*/  R2UR UR11, R6 ;  /* 0x00000000060b72ca */ /* 0x000fe200000e0000 */
[----:B------:R-:W-:Y:S01]  /*bc20*/  UIADD3.X UR23, URZ, UR33, URZ, UP1, !UPT ;  /* 0x000000213f177290 */ /* 0x000fe20008ffe43f */
[----:B------:R-:W-:Y:S01]  /*bc30*/  R2UR UR12, R23 ;  /* 0x00000000170c72ca */ /* 0x000fe200000e0000 */
[----:B------:R-:W-:Y:S01]  /*bc40*/  UIADD3 UR24, UR24, 0x180, URZ ;  /* 0x0000018018187890 */ /* 0x000fe2000fffe03f */
[----:B------:R-:W-:Y:S01]  /*bc50*/  R2UR UR18, R20 ;  /* 0x00000000141272ca */ /* 0x000fe200000e0000 */
[----:B------:R-:W-:Y:S01]  /*bc60*/  VIADD R10, R10, 0x1 ;  /* 0x000000010a0a7836 */ /* 0x000fe20000000000 */
[----:B------:R-:W-:Y:S01]  /*bc70*/  R2UR UR19, R17 ;  /* 0x00000000111372ca */ /* 0x000fe200000e0000 */
[----:B------:R-:W-:Y:S01]  /*bc80*/  UIADD3.X UR35, URZ, UR33, URZ, UP2, !UPT ;  /* 0x000000213f237290 */ /* 0x000fe200097fe43f */
[----:B------:R-:W-:Y:S01]  /*bc90*/  ISETP.GT.AND P4, PT, R22, 0x1, PT ;  /* 0x000000011600780c */ /* 0x000fe20003f84270 */
[----:B------:R-:W-:Y:S01]  /*bca0*/  UIADD3 UR8, UR8, 0x36180, URZ ;  /* 0x0003618008087890 */ /* 0x000fe2000fffe03f */
[C---:B------:R-:W-:Y:S01]  /*bcb0*/  ISETP.NE.AND P1, PT, R10.reuse, 0x6, PT ;  /* 0x000000060a00780c */ /* 0x040fe20003f25270 */
[----:B------:R-:W-:Y:S01]  /*bcc0*/  UIADD3 UR16, UR16, 0x6180, URZ ;  /* 0x0000618010107890 */ /* 0x000fe2000fffe03f */
[----:B------:R-:W-:Y:S01]  /*bcd0*/  VIADD R23, R23, 0x1 ;  /* 0x0000000117177836 */ /* 0x000fe20000000000 */
[----:B------:R-:W-:Y:S01]  /*bce0*/  UMOV UR30, 0x0 ;  /* 0x00000000001e7882 */ /* 0x000fe20000000000 */
[----:B------:R-:W-:Y:S01]  /*bcf0*/  UMOV UR31, 0x10000000 ;  /* 0x10000000001f7882 */ /* 0x000fe20000000000 */
[----:B------:R-:W-:Y:S01]  /*bd00*/  UMOV UR10, URZ ;  /* 0x0000003f000a7c82 */ /* 0x000fe20008000000 */
[----:B------:R-:W-:Y:S01]  /*bd10*/  UMOV UR9, UR25 ;  /* 0x0000001900097c82 */ /* 0x000fe20008000000 */
[----:B------:R-:W-:Y:S01]  /*bd20*/  UMOV UR13, UR28 ;  /* 0x0000001c000d7c82 */ /* 0x000fe20008000000 */
[----:B------:R0:W-:Y:S01]  /*bd30*/  UTMALDG.3D [UR24], [UR14], desc[UR30] ;  /* 0x00001e180e0075b4 */ /* 0x0001e20008011000 */
[----:B------:R-:W-:Y:S01]  /*bd40*/  UMOV UR17, UR25 ;  /* 0x0000001900117c82 */ /* 0x000fe20008000000 */
[----:B------:R-:W-:Y:S01]  /*bd50*/  UMOV UR20, UR28 ;  /* 0x0000001c00147c82 */ /* 0x000fe20008000000 */
[----:B------:R-:W-:Y:S01]  /*bd60*/  SEL R16, RZ, 0x1, P1 ;  /* 0x00000001ff107807 */ /* 0x000fe20000800000 */
[----:B------:R-:W-:Y:S01]  /*bd70*/  VIADD R21, R21, 0x20 ;  /* 0x0000002015157836 */ /* 0x000fe20000000000 */
[----:B------:R-:W-:Y:S01]  /*bd80*/  SEL R10, R10, RZ, P1 ;  /* 0x000000ff0a0a7207 */ /* 0x000fe20000800000 */
[----:B------:R-:W-:Y:S01]  /*bd90*/  VIADD R20, R20, 0x40 ;  /* 0x0000004014147836 */ /* 0x000fe20000000000 */
[----:B------:R-:W-:Y:S01]  /*bda0*/  LOP3.LUT R5, R5, R16, RZ, 0x3c, !PT ;  /* 0x0000001005057212 */ /* 0x000fe200078e3cff */
[----:B------:R0:W-:Y:S01]  /*bdb0*/  UTMALDG.4D [UR8], [UR22], desc[UR30] ;  /* 0x00001e08160075b4 */ /* 0x0001e20008019000 */
[----:B------:R0:W-:Y:S02]  /*bdc0*/  UTMALDG.3D [UR16], [UR34], desc[UR30] ;  /* 0x00001e10220075b4 */ /* 0x0001e40008011000 */
[----:B0-----:R-:W-:Y:S05]  /*bdd0*/  @P4 BRA `(.L_x_289) ;  /* 0xfffffffc00144947 */ /* 0x001fea000383ffff */
.L_x_285:
[----:B------:R-:W-:Y:S05]  /*bde0*/  BSYNC B1 ;  /* 0x0000000000017941 */ /* 0x000fea0003800000 */
.L_x_284:
[----:B------:R-:W-:Y:S01]  /*bdf0*/  LOP3.LUT P5, RZ, R14, 0xff, RZ, 0xc0, !PT ;  /* 0x000000ff0eff7812 */ /* 0x000fe200078ac0ff */
[----:B------:R-:W-:Y:S01]  /*be00*/  VIADD R6, R15, UR6 ;  /* 0x000000060f067c36 */ /* 0x000fe20008000000 */
[----:B------:R-:W-:Y:S01]  /*be10*/  ULDC.64 UR8, c[0x0][0x750] ;  /* 0x0001d40000087ab9 */ /* 0x000fe20000000a00 */
[----:B------:R-:W-:Y:S01]  /*be20*/  IMAD.U32 R11, RZ, RZ, UR6 ;  /* 0x00000006ff0b7e24 */ /* 0x000fe2000f8e00ff */
[----:B------:R-:W-:Y:S01]  /*be30*/  UISETP.GE.U32.AND UP0, UPT, UR6, 0x6, UPT ;  /* 0x000000060600788c */ /* 0x000fe2000bf06070 */
[----:B------:R-:W-:Y:S01]  /*be40*/  BSSY B1, `(.L_x_290) ;  /* 0x000006b000017945 */ /* 0x000fe20003800000 */
[----:B------:R-:W-:Y:S02]  /*be50*/  ISETP.GT.U32.AND P1, PT, R6, 0x5, PT ;  /* 0x000000050600780c */ /* 0x000fe40003f24070 */
[----:B------:R-:W-:Y:S02]  /*be60*/  PRMT R14, RZ, 0x7610, R14 ;  /* 0x00007610ff0e7816 */ /* 0x000fe4000000000e */
[----:B------:R-:W-:-:S02]  /*be70*/  ISETP.LT.U32.AND P1, PT, R11, 0x6, P1 ;  /* 0x000000060b00780c */ /* 0x000fc40000f21070 */
[----:B------:R-:W-:Y:S01]  /*be80*/  PLOP3.LUT P4, PT, PT, PT, UP0, 0x80, 0x0 ;  /* 0x000000000000781c */ /* 0x000fe20003f8f008 */
[----:B------:R-:W0:Y:S01]  /*be90*/  @P5 S2R R5, SR_CgaCtaId ;  /* 0x0000000000055919 */ /* 0x000e220000008800 */
[----:B------:R-:W-:-:S04]  /*bea0*/  @P5 MOV R4, 0x400 ;  /* 0x0000040000045802 */ /* 0x000fc80000000f00 */
[----:B0-----:R-:W-:Y:S01]  /*beb0*/  @P5 LEA R10, R5, R4, 0x18 ;  /* 0x00000004050a5211 */ /* 0x001fe200078ec0ff */
[----:B------:R-:W-:-:S03]  /*bec0*/  IMAD.WIDE.U32 R4, R6, -0x55555555, RZ ;  /* 0xaaaaaaab06047825 */ /* 0x000fc600078e00ff */
[----:B------:R0:W-:Y:S01]  /*bed0*/  @P5 SYNCS.ARRIVE.TRANS64.A1T0 RZ, [R10+URZ+0x98], RZ ;  /* 0x000098ff0aff59a7 */ /* 0x0001e2000810003f */
[----:B------:R-:W-:Y:S01]  /*bee0*/  IADD3 R2, P5, R2, R8, RZ ;  /* 0x0000000802027210 */ /* 0x000fe20007fbe0ff */
[----:B------:R-:W-:Y:S01]  /*bef0*/  IMAD.MOV.U32 R4, RZ, RZ, -0x1 ;  /* 0xffffffffff047424 */ /* 0x000fe200078e00ff */
[----:B------:R-:W-:Y:S02]  /*bf00*/  SHF.R.U32.HI R11, RZ, 0x2, R5 ;  /* 0x00000002ff0b7819 */ /* 0x000fe40000011605 */
[----:B------:R-:W-:Y:S01]  /*bf10*/  SEL R5, RZ, 0x1, !P1 ;  /* 0x00000001ff057807 */ /* 0x000fe20004800000 */
[----:B------:R-:W-:Y:S01]  /*bf20*/  IMAD.X R3, R3, 0x1, R0, P5 ;  /* 0x0000000103037824 */ /* 0x000fe200028e0600 */
[----:B------:R-:W-:Y:S01]  /*bf30*/  ISETP.GE.U32.AND P1, PT, R2, UR8, PT ;  /* 0x0000000802007c0c */ /* 0x000fe2000bf26070 */
[----:B------:R-:W-:Y:S01]  /*bf40*/  IMAD R15, R11, -0x6, R6 ;  /* 0xfffffffa0b0f7824 */ /* 0x000fe200078e0206 */
[----:B------:R-:W-:Y:S01]  /*bf50*/  LOP3.LUT R12, R12, R5, RZ, 0x3c, !PT ;  /* 0x000000050c0c7212 */ /* 0x000fe200078e3cff */
[----:B------:R-:W-:Y:S01]  /*bf60*/  IMAD.MOV.U32 R6, RZ, RZ, -0x1 ;  /* 0xffffffffff067424 */ /* 0x000fe200078e00ff */
[----:B------:R-:W-:Y:S01]  /*bf70*/  ISETP.GE.U32.AND.EX P1, PT, R3, UR9, PT, P1 ;  /* 0x0000000903007c0c */ /* 0x000fe2000bf26110 */
[----:B------:R-:W-:Y:S01]  /*bf80*/  IMAD.MOV.U32 R5, RZ, RZ, -0x1 ;  /* 0xffffffffff057424 */ /* 0x000fe200078e00ff */
[----:B------:R-:W-:-:S02]  /*bf90*/  @P4 LOP3.LUT R12, R12, 0x1, R11, 0x78, !PT ;  /* 0x000000010c0c4812 */ /* 0x000fc400078e780b */
[----:B0-----:R-:W-:-:S09]  /*bfa0*/  PRMT R10, RZ, 0x7610, R10 ;  /* 0x00007610ff0a7816 */ /* 0x001fd2000000000a */
[----:B------:R-:W-:Y:S05]  /*bfb0*/  @P1 BRA `(.L_x_291) ;  /* 0x00000004004c1947 */ /* 0x000fea0003800000 */
[----:B------:R-:W0:Y:S01]  /*bfc0*/  S2R R17, SR_CTAID.X ;  /* 0x0000000000117919 */ /* 0x000e220000002500 */
[----:B------:R-:W-:Y:S01]  /*bfd0*/  ULDC.64 UR8, c[0x0][0x728] ;  /* 0x0001ca0000087ab9 */ /* 0x000fe20000000a00 */
[----:B------:R-:W1:Y:S01]  /*bfe0*/  LDC R18, c[0x0][0x144] ;  /* 0x00005100ff127b82 */ /* 0x000e620000000800 */
[----:B------:R-:W-:Y:S01]  /*bff0*/  ISETP.NE.U32.AND P1, PT, RZ, UR8, PT ;  /* 0x00000008ff007c0c */ /* 0x000fe2000bf25070 */
[----:B------:R-:W2:Y:S01]  /*c000*/  S2R R6, SR_CTAID.Y ;  /* 0x0000000000067919 */ /* 0x000ea20000002600 */
[----:B------:R-:W-:Y:S01]  /*c010*/  ULDC UR10, c[0x0][0x150] ;  /* 0x00005400000a7ab9 */ /* 0x000fe20000000800 */
[----:B------:R-:W-:Y:S01]  /*c020*/  ULDC UR11, c[0x0][0x730] ;  /* 0x0001cc00000b7ab9 */ /* 0x000fe20000000800 */
[----:B------:R-:W-:Y:S01]  /*c030*/  ISETP.NE.AND.EX P1, PT, RZ, UR9, PT, P1 ;  /* 0x00000009ff007c0c */ /* 0x000fe2000bf25310 */
[----:B------:R-:W-:Y:S01]  /*c040*/  IMAD.MOV.U32 R4, RZ, RZ, R2 ;  /* 0x000000ffff047224 */ /* 0x000fe200078e0002 */
[----:B0-----:R-:W-:-:S05]  /*c050*/  I2FP.F32.U32 R5, R17 ;  /* 0x0000001100057245 */ /* 0x001fca0000201000 */
[----:B------:R-:W-:Y:S01]  /*c060*/  FMUL R20, R5, UR10 ;  /* 0x0000000a05147c20 */ /* 0x000fe20008400000 */
[----:B------:R-:W-:-:S05]  /*c070*/  IMAD.MOV.U32 R5, RZ, RZ, R3 ;  /* 0x000000ffff057224 */ /* 0x000fca00078e0003 */
[----:B--2---:R-:W-:Y:S05]  /*c080*/  @!P1 BRA `(.L_x_292) ;  /* 0x0000000000289947 */ /* 0x004fea0003800000 */
[----:B------:R-:W-:Y:S02]  /*c090*/  ULDC UR10, c[0x0][0x734] ;  /* 0x0001cd00000a7ab9 */ /* 0x000fe40000000800 */
[----:B------:R-:W-:-:S05]  /*c0a0*/  IADD3 R5, P1, R2, UR10, RZ ;  /* 0x0000000a02057c10 */ /* 0x000fca000ff3e0ff */
[----:B------:R-:W-:-:S04]  /*c0b0*/  IMAD.X R19, RZ, RZ, R3, P1 ;  /* 0x000000ffff137224 */ /* 0x000fc800008e0603 */
[----:B------:R-:W-:-:S04]  /*c0c0*/  IMAD.WIDE.U32 R10, R19, UR8, RZ ;  /* 0x00000008130a7c25 */ /* 0x000fc8000f8e00ff */
[----:B------:R-:W-:-:S04]  /*c0d0*/  IMAD.WIDE.U32 R10, P1, R5, UR9, R10 ;  /* 0x00000009050a7c25 */ /* 0x000fc8000f82000a */
[----:B------:R-:W-:-:S04]  /*c0e0*/  IMAD.WIDE.U32 R4, R5, UR8, RZ ;  /* 0x0000000805047c25 */ /* 0x000fc8000f8e00ff */
[----:B------:R-:W-:Y:S01]  /*c0f0*/  IMAD.MOV.U32 R4, RZ, RZ, R11 ;  /* 0x000000ffff047224 */ /* 0x000fe200078e000b */
[----:B------:R-:W-:Y:S01]  /*c100*/  IADD3 RZ, P4, R5, R10, RZ ;  /* 0x0000000a05ff7210 */ /* 0x000fe20007f9e0ff */
[----:B------:R-:W-:-:S04]  /*c110*/  IMAD.X R5, RZ, RZ, RZ, P1 ;  /* 0x000000ffff057224 */ /* 0x000fc800008e06ff */
[----:B------:R-:W-:-:S08]  /*c120*/  IMAD.WIDE.U32.X R4, R19, UR9, R4, P4 ;  /* 0x0000000913047c25 */ /* 0x000fd0000a0e0404 */
.L_x_292:
[--C-:B------:R-:W-:Y:S01]  /*c130*/  SHF.R.U64 R16, R4, UR11, R5.reuse ;  /* 0x0000000b04107c19 */ /* 0x100fe20008001205 */
[----:B------:R-:W0:Y:S01]  /*c140*/  F2I.U32.TRUNC.NTZ R20, R20 ;  /* 0x0000001400147305 */ /* 0x000e22000020f000 */
[----:B------:R-:W-:Y:S01]  /*c150*/  SHF.R.U32.HI R4, RZ, UR11, R5 ;  /* 0x0000000bff047c19 */ /* 0x000fe20008011605 */
[----:B------:R-:W-:Y:S01]  /*c160*/  ULDC.64 UR8, c[0x0][0x720] ;  /* 0x0001c80000087ab9 */ /* 0x000fe20000000a00 */
[----:B------:R-:W-:Y:S01]  /*c170*/  IADD3 R11, P1, RZ, -R16, RZ ;  /* 0x80000010ff0b7210 */ /* 0x000fe20007f3e0ff */
[----:B------:R-:W-:Y:S01]  /*c180*/  ULDC.64 UR10, c[0x0][0x740] ;  /* 0x0001d000000a7ab9 */ /* 0x000fe20000000a00 */
[----:B------:R-:W2:Y:S03]  /*c190*/  LDC R21, c[0x0][0x148] ;  /* 0x00005200ff157b82 */ /* 0x000ea60000000800 */
[----:B------:R-:W-:Y:S01]  /*c1a0*/  IMAD.X R4, RZ, RZ, ~R4, P1 ;  /* 0x000000ffff047224 */ /* 0x000fe200008e0e04 */
[----:B------:R-:W-:-:S03]  /*c1b0*/  ISETP.NE.U32.AND P1, PT, RZ, UR10, PT ;  /* 0x0000000aff007c0c */ /* 0x000fc6000bf25070 */
[----:B------:R-:W-:Y:S01]  /*c1c0*/  IMAD R10, R4, UR8, RZ ;  /* 0x00000008040a7c24 */ /* 0x000fe2000f8e02ff */
[----:B------:R-:W-:Y:S01]  /*c1d0*/  ISETP.NE.AND.EX P1, PT, RZ, UR11, PT, P1 ;  /* 0x0000000bff007c0c */ /* 0x000fe2000bf25310 */
[----:B------:R-:W-:Y:S01]  /*c1e0*/  IMAD.WIDE.U32 R4, R11, UR8, R2 ;  /* 0x000000080b047c25 */ /* 0x000fe2000f8e0002 */
[----:B------:R-:W-:-:S03]  /*c1f0*/  ULDC UR8, c[0x0][0x718] ;  /* 0x0001c60000087ab9 */ /* 0x000fc60000000800 */
[----:B------:R-:W-:Y:S01]  /*c200*/  IMAD R11, R11, UR9, R10 ;  /* 0x000000090b0b7c24 */ /* 0x000fe2000f8e020a */
[----:B------:R-:W-:Y:S01]  /*c210*/  ULDC UR9, c[0x0][0x154] ;  /* 0x0000550000097ab9 */ /* 0x000fe20000000800 */
[----:B0-----:R-:W-:Y:S02]  /*c220*/  IMAD.MOV R10, RZ, RZ, -R20 ;  /* 0x000000ffff0a7224 */ /* 0x001fe400078e0a14 */
[----:B------:R-:W-:Y:S02]  /*c230*/  IMAD.IADD R5, R5, 0x1, R11 ;  /* 0x0000000105057824 */ /* 0x000fe400078e020b */
[----:B-1----:R-:W-:Y:S01]  /*c240*/  IMAD R17, R18, R10, R17 ;  /* 0x0000000a12117224 */ /* 0x002fe200078e0211 */
[----:B------:R-:W-:Y:S02]  /*c250*/  I2FP.F32.U32 R10, R6 ;  /* 0x00000006000a7245 */ /* 0x000fe40000201000 */
[--C-:B------:R-:W-:Y:S02]  /*c260*/  SHF.R.U64 R18, R4, UR8, R5.reuse ;  /* 0x0000000804127c19 */ /* 0x100fe40008001205 */
[----:B------:R-:W-:Y:S01]  /*c270*/  SHF.R.U32.HI R5, RZ, UR8, R5 ;  /* 0x00000008ff057c19 */ /* 0x000fe20008011605 */
[----:B------:R-:W-:Y:S01]  /*c280*/  FMUL R10, R10, UR9 ;  /* 0x000000090a0a7c20 */ /* 0x000fe20008400000 */
[----:B------:R-:W-:-:S02]  /*c290*/  ULDC UR8, c[0x0][0x708] ;  /* 0x0001c20000087ab9 */ /* 0x000fc40000000800 */
[--C-:B------:R-:W-:Y:S01]  /*c2a0*/  SHF.R.U64 R20, R18, UR8, R5.reuse ;  /* 0x0000000812147c19 */ /* 0x100fe20008001205 */
[----:B------:R0:W1:Y:S01]  /*c2b0*/  F2I.U32.TRUNC.NTZ R22, R10 ;  /* 0x0000000a00167305 */ /* 0x000062000020f000 */
[----:B------:R-:W-:Y:S01]  /*c2c0*/  SHF.R.U32.HI R5, RZ, UR8, R5 ;  /* 0x00000008ff057c19 */ /* 0x000fe20008011605 */
[----:B------:R-:W-:-:S03]  /*c2d0*/  ULDC UR8, c[0x0][0x758] ;  /* 0x0001d60000087ab9 */ /* 0x000fc60000000800 */
[--C-:B------:R-:W-:Y:S02]  /*c2e0*/  SHF.R.U64 R19, R20, UR8, R5.reuse ;  /* 0x0000000814137c19 */ /* 0x100fe40008001205 */
[----:B------:R-:W-:-:S03]  /*c2f0*/  SHF.R.U32.HI R23, RZ, UR8, R5 ;  /* 0x00000008ff177c19 */ /* 0x000fc60008011605 */
[----:B------:R-:W-:Y:S02]  /*c300*/  IMAD.MOV.U32 R4, RZ, RZ, R19 ;  /* 0x000000ffff047224 */ /* 0x000fe400078e0013 */
[----:B------:R-:W-:Y:S01]  /*c310*/  IMAD.MOV.U32 R5, RZ, RZ, R23 ;  /* 0x000000ffff057224 */ /* 0x000fe200078e0017 */
[----:B0-----:R-:W-:Y:S06]  /*c320*/  @!P1 BRA `(.L_x_293) ;  /* 0x0000000000289947 */ /* 0x001fec0003800000 */
        /* <DEDUP_REMOVED lines=10> */
.L_x_293:
[----:B------:R-:W-:Y:S01]  /*c3d0*/  ULDC UR8, c[0x0][0x748] ;  /* 0x0001d20000087ab9 */ /* 0x000fe20000000800 */
[----:B-1----:R-:W-:Y:S01]  /*c3e0*/  IMAD.MOV R22, RZ, RZ, -R22 ;  /* 0x000000ffff167224 */ /* 0x002fe200078e0a16 */
[----:B------:R-:W-:Y:S01]  /*c3f0*/  SHF.R.U64 R5, R4, UR8, R5 ;  /* 0x0000000804057c19 */ /* 0x000fe20008001205 */
[----:B------:R-:W-:Y:S01]  /*c400*/  ULDC UR8, c[0x0][0x738] ;  /* 0x0001ce0000087ab9 */ /* 0x000fe20000000800 */
[----:B------:R-:W-:Y:S01]  /*c410*/  LOP3.LUT R4, R20, UR7, RZ, 0xc0, !PT ;  /* 0x0000000714047c12 */ /* 0x000fe2000f8ec0ff */
[----:B--2---:R-:W-:Y:S01]  /*c420*/  @P3 IMAD R17, R21, R22, R6 ;  /* 0x0000001615113224 */ /* 0x004fe200078e0206 */
[----:B------:R-:W-:Y:S01]  /*c430*/  LOP3.LUT R18, R18, UR4, RZ, 0xc0, !PT ;  /* 0x0000000412127c12 */ /* 0x000fe2000f8ec0ff */
[----:B------:R-:W-:Y:S01]  /*c440*/  IMAD.MOV R6, RZ, RZ, -R5 ;  /* 0x000000ffff067224 */ /* 0x000fe200078e0a05 */
[----:B------:R-:W-:Y:S01]  /*c450*/  ULDC UR9, c[0x0][0x710] ;  /* 0x0001c40000097ab9 */ /* 0x000fe20000000800 */
[----:B------:R-:W-:Y:S02]  /*c460*/  IMAD R4, R5, UR5, R4 ;  /* 0x0000000505047c24 */ /* 0x000fe4000f8e0204 */
[----:B------:R-:W-:Y:S01]  /*c470*/  IMAD R19, R6, UR8, R19 ;  /* 0x0000000806137c24 */ /* 0x000fe2000f8e0213 */
[----:B------:R-:W-:Y:S01]  /*c480*/  ULDC UR8, c[0x0][0x700] ;  /* 0x0001c00000087ab9 */ /* 0x000fe20000000800 */
[----:B------:R-:W-:-:S02]  /*c490*/  IMAD R17, R4, UR9, R17 ;  /* 0x0000000904117c24 */ /* 0x000fc4000f8e0211 */
[----:B------:R-:W-:Y:S02]  /*c4a0*/  IMAD R6, R19, UR8, R18 ;  /* 0x0000000813067c24 */ /* 0x000fe4000f8e0212 */
[----:B------:R-:W-:Y:S02]  /*c4b0*/  IMAD.MOV.U32 R10, RZ, RZ, 0x1 ;  /* 0x00000001ff0a7424 */ /* 0x000fe400078e00ff */
[----:B------:R-:W-:Y:S01]  /*c4c0*/  IMAD.MOV.U32 R4, RZ, RZ, R16 ;  /* 0x000000ffff047224 */ /* 0x000fe200078e0010 */
[----:B------:R-:W-:Y:S02]  /*c4d0*/  SEL R5, R6, R17, !P3 ;  /* 0x0000001106057207 */ /* 0x000fe40005800000 */
[----:B------:R-:W-:-:S07]  /*c4e0*/  SEL R6, R17, R6, !P3 ;  /* 0x0000000611067207 */ /* 0x000fce0005800000 */
.L_x_291:
[----:B------:R-:W-:Y:S05]  /*c4f0*/  BSYNC B1 ;  /* 0x0000000000017941 */ /* 0x000fea0003800000 */
.L_x_290:
[----:B------:R-:W-:-:S13]  /*c500*/  LOP3.LUT P1, RZ, R10, 0xff, RZ, 0xc0, !PT ;  /* 0x000000ff0aff7812 */ /* 0x000fda000782c0ff */
[----:B------:R-:W-:Y:S05]  /*c510*/  @P1 BRA `(.L_x_294) ;  /* 0xfffffff4000c1947 */ /* 0x000fea000383ffff */
[----:B------:R-:W-:Y:S05]  /*c520*/  BSYNC B0 ;  /* 0x0000000000007941 */ /* 0x000fea0003800000 */
.L_x_282:
[----:B------:R-:W-:-:S03]  /*c530*/  UMOV UR8, 0xffffffff ;  /* 0xffffffff00087882 */ /* 0x000fc60000000000 */
[----:B------:R-:W-:Y:S05]  /*c540*/  BRA.DIV UR8, `(.L_x_295) ;  /* 0x00000006087c7947 */ /* 0x000fea000b800000 */
[----:B------:R-:W-:-:S13]  /*c550*/  ELECT P0, URZ, PT ;  /* 0x00000000003f782f */ /* 0x000fda0003800000 */
.L_x_313:
[----:B------:R-:W-:Y:S04]  /*c560*/  BSSY B0, `(.L_x_296) ;  /* 0x000003d000007945 */ /* 0x000fe80003800000 */
[----:B------:R-:W-:Y:S05]  /*c570*/  @!P0 BRA `(.L_x_297) ;  /* 0x0000000000ec8947 */ /* 0x000fea0003800000 */
[----:B------:R-:W-:-:S04]  /*c580*/  LOP3.LUT R7, R7, 0x2, RZ, 0xfc, !PT ;  /* 0x0000000207077812 */ /* 0x000fc800078efcff */
[----:B------:R-:W-:-:S13]  /*c590*/  ISETP.NE.AND P0, PT, R7, 0x3, PT ;  /* 0x000000030700780c */ /* 0x000fda0003f05270 */
[----:B------:R-:W-:Y:S05]  /*c5a0*/  @!P0 BRA `(.L_x_298) ;  /* 0x0000000000048947 */ /* 0x000fea0003800000 */
[----:B------:R-:W-:Y:S01]  /*c5b0*/  BPT.TRAP 0x1 ;  /* 0x000000040000795c */ /* 0x000fe20000300000 */
.L_x_298:
[----:B------:R-:W0:Y:S01]  /*c5c0*/  S2R R3, SR_CgaCtaId ;  /* 0x0000000000037919 */ /* 0x000e220000008800 */
[----:B------:R-:W-:Y:S02]  /*c5d0*/  MOV R0, 0x400 ;  /* 0x0000040000007802 */ /* 0x000fe40000000f00 */
[----:B------:R-:W-:Y:S02]  /*c5e0*/  SHF.L.U32 R2, R12, 0x1f, RZ ;  /* 0x0000001f0c027819 */ /* 0x000fe400000006ff */
[----:B0-----:R-:W-:-:S05]  /*c5f0*/  LEA R0, R3, R0, 0x18 ;  /* 0x0000000003007211 */ /* 0x001fca00078ec0ff */
[----:B------:R-:W-:-:S04]  /*c600*/  VIADD R0, R0, 0x30 ;  /* 0x0000003000007836 */ /* 0x000fc80000000000 */
[C---:B------:R-:W-:Y:S02]  /*c610*/  IMAD R5, R15.reuse, 0x8, R0 ;  /* 0x000000080f057824 */ /* 0x040fe400078e0200 */
[----:B------:R-:W-:Y:S02]  /*c620*/  VIADD R15, R15, 0x1 ;  /* 0x000000010f0f7836 */ /* 0x000fe40000000000 */
[----:B------:R-:W0:Y:S03]  /*c630*/  SYNCS.PHASECHK.TRANS64.TRYWAIT P0, [R5+URZ], R2 ;  /* 0x00000002050075a7 */ /* 0x000e26000800017f */
[----:B------:R-:W-:-:S04]  /*c640*/  ISETP.NE.AND P1, PT, R15, 0x6, PT ;  /* 0x000000060f00780c */ /* 0x000fc80003f25270 */
[----:B------:R-:W-:Y:S02]  /*c650*/  SEL R3, RZ, 0x1, P1 ;  /* 0x00000001ff037807 */ /* 0x000fe40000800000 */
[----:B------:R-:W-:Y:S02]  /*c660*/  SEL R15, R15, RZ, P1 ;  /* 0x000000ff0f0f7207 */ /* 0x000fe40000800000 */
[----:B------:R-:W-:-:S03]  /*c670*/  LOP3.LUT R12, R12, R3, RZ, 0x3c, !PT ;  /* 0x000000030c0c7212 */ /* 0x000fc600078e3cff */
[----:B------:R-:W-:Y:S01]  /*c680*/  IMAD R7, R15, 0x8, R0 ;  /* 0x000000080f077824 */ /* 0x000fe200078e0200 */
[----:B------:R-:W-:Y:S01]  /*c690*/  SHF.L.U32 R4, R12, 0x1f, RZ ;  /* 0x0000001f0c047819 */ /* 0x000fe200000006ff */
[----:B0-----:R-:W-:Y:S06]  /*c6a0*/  @!P0 BRA `(.L_x_299) ;  /* 0x0000000400488947 */ /* 0x001fec0003800000 */
.L_x_314:
[----:B------:R-:W1:Y:S01]  /*c6b0*/  SYNCS.PHASECHK.TRANS64.TRYWAIT P0, [R7+URZ], R4 ;  /* 0x00000004070075a7 */ /* 0x000e62000800017f */
[----:B0-----:R-:W-:-:S05]  /*c6c0*/  VIADD R2, R15, 0x1 ;  /* 0x000000010f027836 */ /* 0x001fca0000000000 */
[----:B------:R-:W-:-:S04]  /*c6d0*/  ISETP.NE.AND P1, PT, R2, 0x6, PT ;  /* 0x000000060200780c */ /* 0x000fc80003f25270 */
[----:B------:R-:W-:Y:S02]  /*c6e0*/  SEL R3, RZ, 0x1, P1 ;  /* 0x00000001ff037807 */ /* 0x000fe40000800000 */
[----:B------:R-:W-:Y:S02]  /*c6f0*/  SEL R9, R2, RZ, P1 ;  /* 0x000000ff02097207 */ /* 0x000fe40000800000 */
[----:B------:R-:W-:-:S03]  /*c700*/  LOP3.LUT R12, R12, R3, RZ, 0x3c, !PT ;  /* 0x000000030c0c7212 */ /* 0x000fc600078e3cff */
[----:B------:R-:W-:Y:S01]  /*c710*/  IMAD R6, R9, 0x8, R0 ;  /* 0x0000000809067824 */ /* 0x000fe200078e0200 */
[----:B------:R-:W-:Y:S01]  /*c720*/  SHF.L.U32 R5, R12, 0x1f, RZ ;  /* 0x0000001f0c057819 */ /* 0x000fe200000006ff */
[----:B-1----:R-:W-:Y:S06]  /*c730*/  @!P0 BRA `(.L_x_300) ;  /* 0x0000000400388947 */ /* 0x002fec0003800000 */
.L_x_315:
[----:B------:R-:W1:Y:S01]  /*c740*/  SYNCS.PHASECHK.TRANS64.TRYWAIT P0, [R6+URZ], R5 ;  /* 0x00000005060075a7 */ /* 0x000e62000800017f */
[----:B------:R-:W-:-:S05]  /*c750*/  VIADD R2, R9, 0x1 ;  /* 0x0000000109027836 */ /* 0x000fca0000000000 */
[----:B------:R-:W-:-:S04]  /*c760*/  ISETP.NE.AND P1, PT, R2, 0x6, PT ;  /* 0x000000060200780c */ /* 0x000fc80003f25270 */
[----:B------:R-:W-:Y:S02]  /*c770*/  SEL R3, RZ, 0x1, P1 ;  /* 0x00000001ff037807 */ /* 0x000fe40000800000 */
[----:B0-----:R-:W-:Y:S02]  /*c780*/  SEL R7, R2, RZ, P1 ;  /* 0x000000ff02077207 */ /* 0x001fe40000800000 */
[----:B------:R-:W-:-:S03]  /*c790*/  LOP3.LUT R12, R12, R3, RZ, 0x3c, !PT ;  /* 0x000000030c0c7212 */ /* 0x000fc600078e3cff */
[----:B------:R-:W-:Y:S01]  /*c7a0*/  IMAD R9, R7, 0x8, R0 ;  /* 0x0000000807097824 */ /* 0x000fe200078e0200 */
[----:B------:R-:W-:Y:S01]  /*c7b0*/  SHF.L.U32 R4, R12, 0x1f, RZ ;  /* 0x0000001f0c047819 */ /* 0x000fe200000006ff */
[----:B-1----:R-:W-:Y:S06]  /*c7c0*/  @!P0 BRA `(.L_x_301) ;  /* 0x0000000400288947 */ /* 0x002fec0003800000 */
.L_x_316:
[----:B------:R-:W1:Y:S01]  /*c7d0*/  SYNCS.PHASECHK.TRANS64.TRYWAIT P0, [R9+URZ], R4 ;  /* 0x00000004090075a7 */ /* 0x000e62000800017f */
[----:B------:R-:W-:-:S05]  /*c7e0*/  VIADD R2, R7, 0x1 ;  /* 0x0000000107027836 */ /* 0x000fca0000000000 */
[----:B------:R-:W-:-:S04]  /*c7f0*/  ISETP.NE.AND P1, PT, R2, 0x6, PT ;  /* 0x000000060200780c */ /* 0x000fc80003f25270 */
[----:B------:R-:W-:Y:S02]  /*c800*/  SEL R3, RZ, 0x1, P1 ;  /* 0x00000001ff037807 */ /* 0x000fe40000800000 */
[----:B------:R-:W-:Y:S02]  /*c810*/  SEL R7, R2, RZ, P1 ;  /* 0x000000ff02077207 */ /* 0x000fe40000800000 */
[----:B------:R-:W-:-:S03]  /*c820*/  LOP3.LUT R11, R12, R3, RZ, 0x3c, !PT ;  /* 0x000000030c0b7212 */ /* 0x000fc600078e3cff */
[----:B0-----:R-:W-:Y:S01]  /*c830*/  IMAD R6, R7, 0x8, R0 ;  /* 0x0000000807067824 */ /* 0x001fe200078e0200 */
[----:B------:R-:W-:Y:S01]  /*c840*/  SHF.L.U32 R5, R11, 0x1f, RZ ;  /* 0x0000001f0b057819 */ /* 0x000fe200000006ff */
[----:B-1----:R-:W-:Y:S06]  /*c850*/  @!P0 BRA `(.L_x_302) ;  /* 0x0000000400188947 */ /* 0x002fec0003800000 */
.L_x_317:
[----:B------:R-:W1:Y:S01]  /*c860*/  SYNCS.PHASECHK.TRANS64.TRYWAIT P0, [R6+URZ], R5 ;  /* 0x00000005060075a7 */ /* 0x000e62000800017f */
[----:B------:R-:W-:-:S05]  /*c870*/  VIADD R2, R7, 0x1 ;  /* 0x0000000107027836 */ /* 0x000fca0000000000 */
[----:B------:R-:W-:-:S04]  /*c880*/  ISETP.NE.AND P1, PT, R2, 0x6, PT ;  /* 0x000000060200780c */ /* 0x000fc80003f25270 */
[----:B0-----:R-:W-:Y:S02]  /*c890*/  SEL R4, RZ, 0x1, P1 ;  /* 0x00000001ff047807 */ /* 0x001fe40000800000 */
[----:B------:R-:W-:Y:S02]  /*c8a0*/  SEL R3, R2, RZ, P1 ;  /* 0x000000ff02037207 */ /* 0x000fe40000800000 */
[----:B------:R-:W-:Y:S01]  /*c8b0*/  LOP3.LUT R4, R11, R4, RZ, 0x3c, !PT ;  /* 0x000000040b047212 */ /* 0x000fe200078e3cff */
[----:B-1----:R-:W-:Y:S06]  /*c8c0*/  @!P0 BRA `(.L_x_303) ;  /* 0x0000000400108947 */ /* 0x002fec0003800000 */
.L_x_318:
[----:B------:R-:W-:Y:S01]  /*c8d0*/  IMAD R3, R3, 0x8, R0 ;  /* 0x0000000803037824 */ /* 0x000fe200078e0200 */
[----:B------:R-:W-:-:S07]  /*c8e0*/  SHF.L.U32 R0, R4, 0x1f, RZ ;  /* 0x0000001f04007819 */ /* 0x000fce00000006ff */
.L_x_304:
[----:B-1----:R1:W2:Y:S02]  /*c8f0*/  SYNCS.PHASECHK.TRANS64.TRYWAIT P0, [R3+URZ], R0 ;  /* 0x00000000030075a7 */ /* 0x0022a4000800017f */
[----:B--2---:R-:W-:Y:S05]  /*c900*/  @!P0 NANOSLEEP.SYNCS 0x989680 ;  /* 0x009896800000895d */ /* 0x004fea0003900000 */
[----:B------:R-:W2:Y:S02]  /*c910*/  @!P0 SYNCS.PHASECHK.TRANS64 P0, [R3+URZ], R0 ;  /* 0x00000000030085a7 */ /* 0x000ea4000800007f */
[----:B--2---:R-:W-:Y:S05]  /*c920*/  @!P0 BRA `(.L_x_304) ;  /* 0xfffffffc00f08947 */ /* 0x004fea000383ffff */
.L_x_297:
[----:B------:R-:W-:Y:S05]  /*c930*/  BSYNC B0 ;  /* 0x0000000000007941 */ /* 0x000fea0003800000 */
.L_x_296:
[----:B------:R-:W-:Y:S05]  /*c940*/  EXIT ;  /* 0x000000000000794d */ /* 0x000fea0003800000 */
.L_x_15:
[----:B0-----:R-:W-:-:S04]  /*c950*/  IMAD.U32 R19, RZ, RZ, UR12 ;  /* 0x0000000cff137e24 */ /* 0x001fc8000f8e00ff */
[----:B------:R0:W1:Y:S03]  /*c960*/  SYNCS.PHASECHK.TRANS64.TRYWAIT P0, [R19+URZ+-0x8], R18 ;  /* 0xfffff812130075a7 */ /* 0x000066000800017f */
[----:B-1----:R-:W-:Y:S05]  /*c970*/  @!P0 NANOSLEEP.SYNCS 0x989680 ;  /* 0x009896800000895d */ /* 0x002fea0003900000 */
[----:B------:R-:W1:Y:S02]  /*c980*/  @!P0 SYNCS.PHASECHK.TRANS64 P0, [R19+URZ+-0x8], R18 ;  /* 0xfffff812130085a7 */ /* 0x000e64000800007f */
[----:B-1----:R-:W-:Y:S05]  /*c990*/  @!P0 BRA `(.L_x_15) ;  /* 0xfffffffc00ec8947 */ /* 0x002fea000383ffff */
[----:B------:R-:W-:Y:S05]  /*c9a0*/  BRA `(.L_x_305) ;  /* 0xffffff4800d47947 */ /* 0x000fea000383ffff */
.L_x_20:
[----:B-1----:R-:W-:-:S04]  /*c9b0*/  IMAD.U32 R21, RZ, RZ, UR8 ;  /* 0x00000008ff157e24 */ /* 0x002fc8000f8e00ff */
[----:B------:R1:W2:Y:S03]  /*c9c0*/  SYNCS.PHASECHK.TRANS64.TRYWAIT P0, [R21+URZ], R20 ;  /* 0x00000014150075a7 */ /* 0x0002a6000800017f */
[----:B--2---:R-:W-:Y:S05]  /*c9d0*/  @!P0 NANOSLEEP.SYNCS 0x989680 ;  /* 0x009896800000895d */ /* 0x004fea0003900000 */
[----:B------:R-:W2:Y:S02]  /*c9e0*/  @!P0 SYNCS.PHASECHK.TRANS64 P0, [R21+URZ], R20 ;  /* 0x00000014150085a7 */ /* 0x000ea4000800007f */
[----:B--2---:R-:W-:Y:S05]  /*c9f0*/  @!P0 BRA `(.L_x_20) ;  /* 0xfffffffc00ec8947 */ /* 0x004fea000383ffff */
[----:B------:R-:W-:Y:S05]  /*ca00*/  BRA `(.L_x_19) ;  /* 0xffffff5000087947 */ /* 0x000fea000383ffff */
.L_x_24:
[----:B0-----:R-:W-:-:S04]  /*ca10*/  IMAD.U32 R19, RZ, RZ, UR12 ;  /* 0x0000000cff137e24 */ /* 0x001fc8000f8e00ff */
[----:B------:R0:W2:Y:S03]  /*ca20*/  SYNCS.PHASECHK.TRANS64.TRYWAIT P0, [R19+URZ+0x8], R18 ;  /* 0x00000812130075a7 */ /* 0x0000a6000800017f */
[----:B--2---:R-:W-:Y:S05]  /*ca30*/  @!P0 NANOSLEEP.SYNCS 0x989680 ;  /* 0x009896800000895d */ /* 0x004fea0003900000 */
[----:B------:R-:W2:Y:S02]  /*ca40*/  @!P0 SYNCS.PHASECHK.TRANS64 P0, [R19+URZ+0x8], R18 ;  /* 0x00000812130085a7 */ /* 0x000ea4000800007f */
[----:B--2---:R-:W-:Y:S05]  /*ca50*/  @!P0 BRA `(.L_x_24) ;  /* 0xfffffffc00ec8947 */ /* 0x004fea000383ffff */
[----:B------:R-:W-:Y:S05]  /*ca60*/  BRA `(.L_x_306) ;  /* 0xffffff5000e47947 */ /* 0x000fea000383ffff */
.L_x_283:
[----:B------:R-:W-:Y:S01]  /*ca70*/  BSSY B1, `(.L_x_307) ;  /* 0x0000006000017945 */ /* 0x000fe20003800000 */
[----:B------:R-:W-:-:S07]  /*ca80*/  IMAD.MOV.U32 R10, RZ, RZ, -0x1 ;  /* 0xffffffffff0a7424 */ /* 0x000fce00078e00ff */
[----:B------:R-:W-:Y:S05]  /*ca90*/  WARPSYNC.COLLECTIVE R10, `(.L_x_308) ;  /* 0x000000000a0c7348 */ /* 0x000fea0003c00000 */
[----:B------:R-:W-:Y:S02]  /*caa0*/  ELECT P1, UR62, PT ;  /* 0x00000000003e782f */ /* 0x000fe40003820000 */
[----:B------:R-:W-:Y:S01]  /*cab0*/  MOV R10, UR62 ;  /* 0x0000003e000a7c02 */ /* 0x000fe20008000f00 */
[----:B------:R-:W-:Y:S10]  /*cac0*/  ENDCOLLECTIVE ;  /* 0x000000000000791b */ /* 0x000ff40003800000 */
.L_x_308:
[----:B------:R-:W-:Y:S05]  /*cad0*/  BSYNC B1 ;  /* 0x0000000000017941 */ /* 0x000fea0003800000 */
.L_x_307:
[----:B------:R-:W-:Y:S05]  /*cae0*/  BRA `(.L_x_309) ;  /* 0xffffffec00a47947 */ /* 0x000fea000383ffff */
.L_x_286:
[----:B-1----:R1:W2:Y:S02]  /*caf0*/  SYNCS.PHASECHK.TRANS64.TRYWAIT P1, [R18+URZ+0x30], R11 ;  /* 0x0000300b120075a7 */ /* 0x0022a4000802017f */
[----:B--2---:R-:W-:Y:S05]  /*cb00*/  @!P1 NANOSLEEP.SYNCS 0x989680 ;  /* 0x009896800000995d */ /* 0x004fea0003900000 */
[----:B------:R-:W2:Y:S02]  /*cb10*/  @!P1 SYNCS.PHASECHK.TRANS64 P1, [R18+URZ+0x30], R11 ;  /* 0x0000300b120095a7 */ /* 0x000ea4000802007f */
[----:B--2---:R-:W-:Y:S05]  /*cb20*/  @!P1 BRA `(.L_x_286) ;  /* 0xfffffffc00f09947 */ /* 0x004fea000383ffff */
[----:B------:R-:W-:Y:S05]  /*cb30*/  BRA `(.L_x_310) ;  /* 0xffffffec00dc7947 */ /* 0x000fea000383ffff */
.L_x_295:
[----:B------:R-:W-:Y:S01]  /*cb40*/  BSSY B0, `(.L_x_311) ;  /* 0x0000006000007945 */ /* 0x000fe20003800000 */
[----:B------:R-:W-:-:S07]  /*cb50*/  IMAD.MOV.U32 R10, RZ, RZ, -0x1 ;  /* 0xffffffffff0a7424 */ /* 0x000fce00078e00ff */
[----:B------:R-:W-:Y:S05]  /*cb60*/  WARPSYNC.COLLECTIVE R10, `(.L_x_312) ;  /* 0x000000000a0c7348 */ /* 0x000fea0003c00000 */
[----:B------:R-:W-:Y:S02]  /*cb70*/  ELECT P1, UR62, PT ;  /* 0x00000000003e782f */ /* 0x000fe40003820000 */
[----:B------:R-:W-:Y:S01]  /*cb80*/  MOV R10, UR62 ;  /* 0x0000003e000a7c02 */ /* 0x000fe20008000f00 */
[----:B------:R-:W-:Y:S10]  /*cb90*/  ENDCOLLECTIVE ;  /* 0x000000000000791b */ /* 0x000ff40003800000 */
.L_x_312:
[----:B------:R-:W-:Y:S05]  /*cba0*/  BSYNC B0 ;  /* 0x0000000000007941 */ /* 0x000fea0003800000 */
.L_x_311:
[----:B------:R-:W-:Y:S01]  /*cbb0*/  PLOP3.LUT P0, PT, P1, PT, PT, 0x80, 0x0 ;  /* 0x000000000000781c */ /* 0x000fe20000f0f070 */
[----:B------:R-:W-:-:S12]  /*cbc0*/  BRA `(.L_x_313) ;  /* 0xfffffff800647947 */ /* 0x000fd8000383ffff */
.L_x_299:
[----:B0-----:R0:W1:Y:S02]  /*cbd0*/  SYNCS.PHASECHK.TRANS64.TRYWAIT P0, [R5+URZ], R2 ;  /* 0x00000002050075a7 */ /* 0x001064000800017f */
[----:B-1----:R-:W-:Y:S05]  /*cbe0*/  @!P0 NANOSLEEP.SYNCS 0x989680 ;  /* 0x009896800000895d */ /* 0x002fea0003900000 */
[----:B------:R-:W1:Y:S02]  /*cbf0*/  @!P0 SYNCS.PHASECHK.TRANS64 P0, [R5+URZ], R2 ;  /* 0x00000002050085a7 */ /* 0x000e64000800007f */
[----:B-1----:R-:W-:Y:S05]  /*cc00*/  @!P0 BRA `(.L_x_299) ;  /* 0xfffffffc00f08947 */ /* 0x002fea000383ffff */
[----:B------:R-:W-:Y:S05]  /*cc10*/  BRA `(.L_x_314) ;  /* 0xfffffff800a47947 */ /* 0x000fea000383ffff */
.L_x_300:
[----:B0-----:R0:W1:Y:S02]  /*cc20*/  SYNCS.PHASECHK.TRANS64.TRYWAIT P0, [R7+URZ], R4 ;  /* 0x00000004070075a7 */ /* 0x001064000800017f */
[----:B-1----:R-:W-:Y:S05]  /*cc30*/  @!P0 NANOSLEEP.SYNCS 0x989680 ;  /* 0x009896800000895d */ /* 0x002fea0003900000 */
[----:B------:R-:W1:Y:S02]  /*cc40*/  @!P0 SYNCS.PHASECHK.TRANS64 P0, [R7+URZ], R4 ;  /* 0x00000004070085a7 */ /* 0x000e64000800007f */
[----:B-1----:R-:W-:Y:S05]  /*cc50*/  @!P0 BRA `(.L_x_300) ;  /* 0xfffffffc00f08947 */ /* 0x002fea000383ffff */
[----:B------:R-:W-:Y:S05]  /*cc60*/  BRA `(.L_x_315) ;  /* 0xfffffff800b47947 */ /* 0x000fea000383ffff */
.L_x_301:
[----:B0-----:R0:W1:Y:S02]  /*cc70*/  SYNCS.PHASECHK.TRANS64.TRYWAIT P0, [R6+URZ], R5 ;  /* 0x00000005060075a7 */ /* 0x001064000800017f */
[----:B-1----:R-:W-:Y:S05]  /*cc80*/  @!P0 NANOSLEEP.SYNCS 0x989680 ;  /* 0x009896800000895d */ /* 0x002fea0003900000 */
[----:B------:R-:W1:Y:S02]  /*cc90*/  @!P0 SYNCS.PHASECHK.TRANS64 P0, [R6+URZ], R5 ;  /* 0x00000005060085a7 */ /* 0x000e64000800007f */
[----:B-1----:R-:W-:Y:S05]  /*cca0*/  @!P0 BRA `(.L_x_301) ;  /* 0xfffffffc00f08947 */ /* 0x002fea000383ffff */
[----:B------:R-:W-:Y:S05]  /*ccb0*/  BRA `(.L_x_316) ;  /* 0xfffffff800c47947 */ /* 0x000fea000383ffff */
.L_x_302:
[----:B0-----:R0:W1:Y:S02]  /*ccc0*/  SYNCS.PHASECHK.TRANS64.TRYWAIT P0, [R9+URZ], R4 ;  /* 0x00000004090075a7 */ /* 0x001064000800017f */
[----:B-1----:R-:W-:Y:S05]  /*ccd0*/  @!P0 NANOSLEEP.SYNCS 0x989680 ;  /* 0x009896800000895d */ /* 0x002fea0003900000 */
[----:B------:R-:W1:Y:S02]  /*cce0*/  @!P0 SYNCS.PHASECHK.TRANS64 P0, [R9+URZ], R4 ;  /* 0x00000004090085a7 */ /* 0x000e64000800007f */
[----:B-1----:R-:W-:Y:S05]  /*ccf0*/  @!P0 BRA `(.L_x_302) ;  /* 0xfffffffc00f08947 */ /* 0x002fea000383ffff */
[----:B------:R-:W-:Y:S05]  /*cd00*/  BRA `(.L_x_317) ;  /* 0xfffffff800d47947 */ /* 0x000fea000383ffff */
.L_x_303:
[----:B0-----:R0:W1:Y:S02]  /*cd10*/  SYNCS.PHASECHK.TRANS64.TRYWAIT P0, [R6+URZ], R5 ;  /* 0x00000005060075a7 */ /* 0x001064000800017f */
[----:B-1----:R-:W-:Y:S05]  /*cd20*/  @!P0 NANOSLEEP.SYNCS 0x989680 ;  /* 0x009896800000895d */ /* 0x002fea0003900000 */
[----:B------:R-:W1:Y:S02]  /*cd30*/  @!P0 SYNCS.PHASECHK.TRANS64 P0, [R6+URZ], R5 ;  /* 0x00000005060085a7 */ /* 0x000e64000800007f */
[----:B-1----:R-:W-:Y:S05]  /*cd40*/  @!P0 BRA `(.L_x_303) ;  /* 0xfffffffc00f08947 */ /* 0x002fea000383ffff */
[----:B------:R-:W-:Y:S05]  /*cd50*/  BRA `(.L_x_318) ;  /* 0xfffffff800dc7947 */ /* 0x000fea000383ffff */
.L_x_319:
[----:B------:R-:W-:-:S00]  /*cd60*/  BRA `(.L_x_319) ;  /* 0xfffffffc00fc7947 */ /* 0x000fc0000383ffff */
[----:B------:R-:W-:-:S00]  /*cd70*/  NOP ;  /* 0x0000000000007918 */ /* 0x000fc00000000000 */
        /* <DEDUP_REMOVED lines=8> */
.L_x_320:


//--------------------- .nv.shared._ZN7cutlass13device_kernelINS_4gemm6kernel13GemmUniversalIN4cute5tupleIJiiiiEEENS1_10collective13CollectiveMmaINS1_40MainloopSm90TmaGmmaWarpSpecializedSparseILi6ENS5_IJNS4_1CILi1EEESB_SB_EEENS1_32KernelTmaWarpSpecializedPingpongEEENS5_IJNSA_ILi64EEENSA_ILi256EEESF_EEENS_6half_tENS5_IJNS4_6LayoutINS5_IJiNS5_IJNSA_ILi2EEEiEEEiEEENS5_IJlNS5_IJSB_SK_EEElEEEEENSJ_INS5_IJNS5_IJNS5_IJNSA_ILi8EEESK_NSA_ILi4EEEEEEiEEENS5_IJNS5_IJNSA_ILi16EEESK_SK_EEEiEEEiEEENS5_IJNS5_IJNS5_IJSF_SU_NSA_ILi1024EEEEEENSA_ILi4096EEEEEENS5_IJNS5_IJSB_NSA_ILi512EEENSA_ILi32EEEEEElEEElEEEEEEEESI_NS5_IJlSB_lEEENS4_8TiledMMAINS4_8MMA_AtomIJNS4_4SM904GMMA6SPARSE27GMMA_64x256x32_F32F16F16_SSILNS1D_5MajorE0ELS1G_0ELNS1D_7ScaleInE1ELS1H_1ELNS1D_9SparseSelE0EEEEEENSJ_ISC_NS5_IJNSA_ILi0EEES1L_S1L_EEEEENS5_IJNS4_10UnderscoreES1O_S1O_EEEEENS4_13SM90_TMA_LOADENS4_14ComposedLayoutINS4_7SwizzleILi2ELi4ELi3EEENS4_25smem_sparse_ptr_flag_bitsILi2ELi16EEENSJ_INS5_IJNS5_IJSB_SQ_EEENS5_IJSK_S13_EEEEEENS5_IJNS5_IJS1L_SF_EEESN_EEEEEEEvNS4_8identityES1R_NS1S_INS1T_ILi3ELi4ELi3EEENS4_18smem_ptr_flag_bitsILi16EEENSJ_INS5_IJSQ_SF_EEENS5_IJSF_SB_EEEEEEEvS24_EENS_8epilogue10collective6detail29Sm90TmaWarpSpecializedAdapterINS2E_15DefaultEpilogueIfNS5_IJSB_llEEES2I_NS2D_6thread17LinearCombinationIfLi1EffLNS2J_9ScaleType4KindE0ELNS_15FloatRoundStyleE2EfEENS1_15EpilogueDefaultEEEEEvvEEEEvNT_6ParamsE --------------------------
	.section	.nv.shared._ZN7cutlass13device_kernelINS_4gemm6kernel13GemmUniversalIN4cute5tupleIJiiiiEEENS1_10collective13CollectiveMmaINS1_40MainloopSm90TmaGmmaWarpSpecializedSparseILi6ENS5_IJNS4_1CILi1EEESB_SB_EEENS1_32KernelTmaWarpSpecializedPingpongEEENS5_IJNSA_ILi64EEENSA_ILi256EEESF_EEENS_6half_tENS5_IJNS4_6LayoutINS5_IJiNS5_IJNSA_ILi2EEEiEEEiEEENS5_IJlNS5_IJSB_SK_EEElEEEEENSJ_INS5_IJNS5_IJNS5_IJNSA_ILi8EEESK_NSA_ILi4EEEEEEiEEENS5_IJNS5_IJNSA_ILi16EEESK_SK_EEEiEEEiEEENS5_IJNS5_IJNS5_IJSF_SU_NSA_ILi1024EEEEEENSA_ILi4096EEEEEENS5_IJNS5_IJSB_NSA_ILi512EEENSA_ILi32EEEEEElEEElEEEEEEEESI_NS5_IJlSB_lEEENS4_8TiledMMAINS4_8MMA_AtomIJNS4_4SM904GMMA6SPARSE27GMMA_64x256x32_F32F16F16_SSILNS1D_5MajorE0ELS1G_0ELNS1D_7ScaleInE1ELS1H_1ELNS1D_9SparseSelE0EEEEEENSJ_ISC_NS5_IJNSA_ILi0EEES1L_S1L_EEEEENS5_IJNS4_10UnderscoreES1O_S1O_EEEEENS4_13SM90_TMA_LOADENS4_14ComposedLayoutINS4_7SwizzleILi2ELi4ELi3EEENS4_25smem_sparse_ptr_flag_bitsILi2ELi16EEENSJ_INS5_IJNS5_IJSB_SQ_EEENS5_IJSK_S13_EEEEEENS5_IJNS5_IJS1L_SF_EEESN_EEEEEEEvNS4_8identityES1R_NS1S_INS1T_ILi3ELi4ELi3EEENS4_18smem_ptr_flag_bitsILi16EEENSJ_INS5_IJSQ_SF_EEENS5_IJSF_SB_EEEEEEEvS24_EENS_8epilogue10collective6detail29Sm90TmaWarpSpecializedAdapterINS2E_15DefaultEpilogueIfNS5_IJSB_llEEES2I_NS2D_6thread17LinearCombinationIfLi1EffLNS2J_9ScaleType4KindE0ELNS_15FloatRoundStyleE2EfEENS1_15EpilogueDefaultEEEEEvvEEEEvNT_6ParamsE,"aw",@nobits
	.sectionflags	@""
	.align	16
	.zero		1024


//--------------------- .nv.shared.reserved.0     --------------------------
	.section	.nv.shared.reserved.0,"aw",@nobits
	.weak		__nv_reservedSMEM_offset_0_alias
	.size		__nv_reservedSMEM_offset_0_alias, 0, 0
	.other		__nv_reservedSMEM_offset_0_alias,@"STO_CUDA_RESERVED_SHARED STV_DEFAULT"
__nv_reservedSMEM_offset_0_alias:
	.zero		0


//--------------------- .nv.global                --------------------------
	.section	.nv.global,"aw",@nobits
.nv.global:
	.type		_ZN39_INTERNAL_470b420b_4_k_cu_35fa8030_26144cute1_E,@object
	.size		_ZN39_INTERNAL_470b420b_4_k_cu_35fa8030_26144cute1_E,(_ZN39_INTERNAL_470b420b_4_k_cu_35fa8030_26144cuda3std3__45__cpo6cbeginE - _ZN39_INTERNAL_470b420b_4_k_cu_35fa8030_26144cute1_E)
_ZN39_INTERNAL_470b420b_4_k_cu_35fa8030_26144cute1_E:
	.zero		1
	.type		_ZN39_INTERNAL_470b420b_4_k_cu_35fa8030_26144cuda3std3__45__cpo6cbeginE,@object
	.size		_ZN39_INTERNAL_470b420b_4_k_cu_35fa8030_26144cuda3std3__45__cpo6cbeginE,(_ZN39_INTERNAL_470b420b_4_k_cu_35fa8030_26144cuda3std3__48in_placeE - _ZN39_INTERNAL_470b420b_4_k_cu_35fa8030_26144cuda3std3__45__cpo6cbeginE)
_ZN39_INTERNAL_470b420b_4_k_cu_35fa8030_26144cuda3std3__45__cpo6cbeginE:
	.zero		1
	.type		_ZN39_INTERNAL_470b420b_4_k_cu_35fa8030_26144cuda3std3__48in_placeE,@object
	.size		_ZN39_INTERNAL_470b420b_4_k_cu_35fa8030_26144cuda3std3__48in_placeE,(_ZN39_INTERNAL_470b420b_4_k_cu_35fa8030_26144cuda3std6ranges3__45__cpo9iter_moveE - _ZN39_INTERNAL_470b420b_4_k_cu_35fa8030_26144cuda3std3__48in_placeE)
_ZN39_INTERNAL_470b420b_4_k_cu_35fa8030_26144cuda3std3__48in_placeE:
	.zero		1
	.type		_ZN39_INTERNAL_470b420b_4_k_cu_35fa8030_26144cuda3std6ranges3__45__cpo9iter_moveE,@object
	.size		_ZN39_INTERNAL_470b420b_4_k_cu_35fa8030_26144cuda3std6ranges3__45__cpo9iter_moveE,(_ZN39_INTERNAL_470b420b_4_k_cu_35fa8030_26144cuda3std3__45__cpo5beginE - _ZN39_INTERNAL_470b420b_4_k_cu_35fa8030_26144cuda3std6ranges3__45__cpo9iter_moveE)
_ZN39_INTERNAL_470b420b_4_k_cu_35fa8030_26144cuda3std6ranges3__45__cpo9iter_moveE:
	.zero		1
	.type		_ZN39_INTERNAL_470b420b_4_k_cu_35fa8030_26144cuda3std3__45__cpo5beginE,@object
	.size		_ZN39_INTERNAL_470b420b_4_k_cu_35fa8030_26144cuda3std3__45__cpo5beginE,(_ZN39_INTERNAL_470b420b_4_k_cu_35fa8030_26144cuda3std3__441_GLOBAL__N__470b420b_4_k_cu_35fa8030_26146ignoreE - _ZN39_INTERNAL_470b420b_4_k_cu_35fa8030_26144cuda3std3__45__cpo5beginE)
_ZN39_INTERNAL_470b420b_4_k_cu_35fa8030_26144cuda3std3__45__cpo5beginE:
	.zero		1
	.type		_ZN39_INTERNAL_470b420b_4_k_cu_35fa8030_26144cuda3std3__441_GLOBAL__N__470b420b_4_k_cu_35fa8030_26146ignoreE,@object
	.size		_ZN39_INTERNAL_470b420b_4_k_cu_35fa8030_26144cuda3std3__441_GLOBAL__N__470b420b_4_k_cu_35fa8030_26146ignoreE,(_ZN39_INTERNAL_470b420b_4_k_cu_35fa8030_26144cute7productE - _ZN39_INTERNAL_470b420b_4_k_cu_35fa8030_26144cuda3std3__441_GLOBAL__N__470b420b_4_k_cu_35fa8030_26146ignoreE)
_ZN39_INTERNAL_470b420b_4_k_cu_35fa8030_26144cuda3std3__441_GLOBAL__N__470b420b_4_k_cu_35fa8030_26146ignoreE:
	.zero		1
	.type		_ZN39_INTERNAL_470b420b_4_k_cu_35fa8030_26144cute7productE,@object
	.size		_ZN39_INTERNAL_470b420b_4_k_cu_35fa8030_26144cute7productE,(_ZN39_INTERNAL_470b420b_4_k_cu_35fa8030_26144cuda3std3__45__cpo3endE - _ZN39_INTERNAL_470b420b_4_k_cu_35fa8030_26144cute7productE)
_ZN39_INTERNAL_470b420b_4_k_cu_35fa8030_26144cute7productE:
	.zero		1
	.type		_ZN39_INTERNAL_470b420b_4_k_cu_35fa8030_26144cuda3std3__45__cpo3endE,@object
	.size		_ZN39_INTERNAL_470b420b_4_k_cu_35fa8030_26144cuda3std3__45__cpo3endE,(_ZN39_INTERNAL_470b420b_4_k_cu_35fa8030_26144cuda3std3__419piecewise_constructE - _ZN39_INTERNAL_470b420b_4_k_cu_35fa8030_26144cuda3std3__45__cpo3endE)
_ZN39_INTERNAL_470b420b_4_k_cu_35fa8030_26144cuda3std3__45__cpo3endE:
	.zero		1
	.type		_ZN39_INTERNAL_470b420b_4_k_cu_35fa8030_26144cuda3std3__419piecewise_constructE,@object
	.size		_ZN39_INTERNAL_470b420b_4_k_cu_35fa8030_26144cuda3std3__419piecewise_constructE,(_ZN39_INTERNAL_470b420b_4_k_cu_35fa8030_26144cuda3std3__45__cpo4cendE - _ZN39_INTERNAL_470b420b_4_k_cu_35fa8030_26144cuda3std3__419piecewise_constructE)
_ZN39_INTERNAL_470b420b_4_k_cu_35fa8030_26144cuda3std3__419piecewise_constructE:
	.zero		1
	.type		_ZN39_INTERNAL_470b420b_4_k_cu_35fa8030_26144cuda3std3__45__cpo4cendE,@object
	.size		_ZN39_INTERNAL_470b420b_4_k_cu_35fa8030_26144cuda3std3__45__cpo4cendE,(_ZN39_INTERNAL_470b420b_4_k_cu_35fa8030_26144cuda3std6ranges3__45__cpo4swapE - _ZN39_INTERNAL_470b420b_4_k_cu_35fa8030_26144cuda3std3__45__cpo4cendE)
_ZN39_INTERNAL_470b420b_4_k_cu_35fa8030_26144cuda3std3__45__cpo4cendE:
	.zero		1
	.type		_ZN39_INTERNAL_470b420b_4_k_cu_35fa8030_26144cuda3std6ranges3__45__cpo4swapE,@object
	.size		_ZN39_INTERNAL_470b420b_4_k_cu_35fa8030_26144cuda3std6ranges3__45__cpo4swapE,(.L_7 - _ZN39_INTERNAL_470b420b_4_k_cu_35fa8030_26144cuda3std6ranges3__45__cpo4swapE)
_ZN39_INTERNAL_470b420b_4_k_cu_35fa8030_26144cuda3std6ranges3__45__cpo4swapE:
	.zero		1
.L_7:


//--------------------- .nv.constant0._ZN7cutlass13device_kernelINS_4gemm6kernel13GemmUniversalIN4cute5tupleIJiiiiEEENS1_10collective13CollectiveMmaINS1_40MainloopSm90TmaGmmaWarpSpecializedSparseILi6ENS5_IJNS4_1CILi1EEESB_SB_EEENS1_32KernelTmaWarpSpecializedPingpongEEENS5_IJNSA_ILi64EEENSA_ILi256EEESF_EEENS_6half_tENS5_IJNS4_6LayoutINS5_IJiNS5_IJNSA_ILi2EEEiEEEiEEENS5_IJlNS5_IJSB_SK_EEElEEEEENSJ_INS5_IJNS5_IJNS5_IJNSA_ILi8EEESK_NSA_ILi4EEEEEEiEEENS5_IJNS5_IJNSA_ILi16EEESK_SK_EEEiEEEiEEENS5_IJNS5_IJNS5_IJSF_SU_NSA_ILi1024EEEEEENSA_ILi4096EEEEEENS5_IJNS5_IJSB_NSA_ILi512EEENSA_ILi32EEEEEElEEElEEEEEEEESI_NS5_IJlSB_lEEENS4_8TiledMMAINS4_8MMA_AtomIJNS4_4SM904GMMA6SPARSE27GMMA_64x256x32_F32F16F16_SSILNS1D_5MajorE0ELS1G_0ELNS1D_7ScaleInE1ELS1H_1ELNS1D_9SparseSelE0EEEEEENSJ_ISC_NS5_IJNSA_ILi0EEES1L_S1L_EEEEENS5_IJNS4_10UnderscoreES1O_S1O_EEEEENS4_13SM90_TMA_LOADENS4_14ComposedLayoutINS4_7SwizzleILi2ELi4ELi3EEENS4_25smem_sparse_ptr_flag_bitsILi2ELi16EEENSJ_INS5_IJNS5_IJSB_SQ_EEENS5_IJSK_S13_EEEEEENS5_IJNS5_IJS1L_SF_EEESN_EEEEEEEvNS4_8identityES1R_NS1S_INS1T_ILi3ELi4ELi3EEENS4_18smem_ptr_flag_bitsILi16EEENSJ_INS5_IJSQ_SF_EEENS5_IJSF_SB_EEEEEEEvS24_EENS_8epilogue10collective6detail29Sm90TmaWarpSpecializedAdapterINS2E_15DefaultEpilogueIfNS5_IJSB_llEEES2I_NS2D_6thread17LinearCombinationIfLi1EffLNS2J_9ScaleType4KindE0ELNS_15FloatRoundStyleE2EfEENS1_15EpilogueDefaultEEEEEvvEEEEvNT_6ParamsE --------------------------
	.section	.nv.constant0._ZN7cutlass13device_kernelINS_4gemm6kernel13GemmUniversalIN4cute5tupleIJiiiiEEENS1_10collective13CollectiveMmaINS1_40MainloopSm90TmaGmmaWarpSpecializedSparseILi6ENS5_IJNS4_1CILi1EEESB_SB_EEENS1_32KernelTmaWarpSpecializedPingpongEEENS5_IJNSA_ILi64EEENSA_ILi256EEESF_EEENS_6half_tENS5_IJNS4_6LayoutINS5_IJiNS5_IJNSA_ILi2EEEiEEEiEEENS5_IJlNS5_IJSB_SK_EEElEEEEENSJ_INS5_IJNS5_IJNS5_IJNSA_ILi8EEESK_NSA_ILi4EEEEEEiEEENS5_IJNS5_IJNSA_ILi16EEESK_SK_EEEiEEEiEEENS5_IJNS5_IJNS5_IJSF_SU_NSA_ILi1024EEEEEENSA_ILi4096EEEEEENS5_IJNS5_IJSB_NSA_ILi512EEENSA_ILi32EEEEEElEEElEEEEEEEESI_NS5_IJlSB_lEEENS4_8TiledMMAINS4_8MMA_AtomIJNS4_4SM904GMMA6SPARSE27GMMA_64x256x32_F32F16F16_SSILNS1D_5MajorE0ELS1G_0ELNS1D_7ScaleInE1ELS1H_1ELNS1D_9SparseSelE0EEEEEENSJ_ISC_NS5_IJNSA_ILi0EEES1L_S1L_EEEEENS5_IJNS4_10UnderscoreES1O_S1O_EEEEENS4_13SM90_TMA_LOADENS4_14ComposedLayoutINS4_7SwizzleILi2ELi4ELi3EEENS4_25smem_sparse_ptr_flag_bitsILi2ELi16EEENSJ_INS5_IJNS5_IJSB_SQ_EEENS5_IJSK_S13_EEEEEENS5_IJNS5_IJS1L_SF_EEESN_EEEEEEEvNS4_8identityES1R_NS1S_INS1T_ILi3ELi4ELi3EEENS4_18smem_ptr_flag_bitsILi16EEENSJ_INS5_IJSQ_SF_EEENS5_IJSF_SB_EEEEEEEvS24_EENS_8epilogue10collective6detail29Sm90TmaWarpSpecializedAdapterINS2E_15DefaultEpilogueIfNS5_IJSB_llEEES2I_NS2D_6thread17LinearCombinationIfLi1EffLNS2J_9ScaleType4KindE0ELNS_15FloatRoundStyleE2EfEENS1_15EpilogueDefaultEEEEEvvEEEEvNT_6ParamsE,"a",@progbits
	.sectionflags	@""
	.align	4
.nv.constant0._ZN7cutlass13device_kernelINS_4gemm6kernel13GemmUniversalIN4cute5tupleIJiiiiEEENS1_10collective13CollectiveMmaINS1_40MainloopSm90TmaGmmaWarpSpecializedSparseILi6ENS5_IJNS4_1CILi1EEESB_SB_EEENS1_32KernelTmaWarpSpecializedPingpongEEENS5_IJNSA_ILi64EEENSA_ILi256EEESF_EEENS_6half_tENS5_IJNS4_6LayoutINS5_IJiNS5_IJNSA_ILi2EEEiEEEiEEENS5_IJlNS5_IJSB_SK_EEElEEEEENSJ_INS5_IJNS5_IJNS5_IJNSA_ILi8EEESK_NSA_ILi4EEEEEEiEEENS5_IJNS5_IJNSA_ILi16EEESK_SK_EEEiEEEiEEENS5_IJNS5_IJNS5_IJSF_SU_NSA_ILi1024EEEEEENSA_ILi4096EEEEEENS5_IJNS5_IJSB_NSA_ILi512EEENSA_ILi32EEEEEElEEElEEEEEEEESI_NS5_IJlSB_lEEENS4_8TiledMMAINS4_8MMA_AtomIJNS4_4SM904GMMA6SPARSE27GMMA_64x256x32_F32F16F16_SSILNS1D_5MajorE0ELS1G_0ELNS1D_7ScaleInE1ELS1H_1ELNS1D_9SparseSelE0EEEEEENSJ_ISC_NS5_IJNSA_ILi0EEES1L_S1L_EEEEENS5_IJNS4_10UnderscoreES1O_S1O_EEEEENS4_13SM90_TMA_LOADENS4_14ComposedLayoutINS4_7SwizzleILi2ELi4ELi3EEENS4_25smem_sparse_ptr_flag_bitsILi2ELi16EEENSJ_INS5_IJNS5_IJSB_SQ_EEENS5_IJSK_S13_EEEEEENS5_IJNS5_IJS1L_SF_EEESN_EEEEEEEvNS4_8identityES1R_NS1S_INS1T_ILi3ELi4ELi3EEENS4_18smem_ptr_flag_bitsILi16EEENSJ_INS5_IJSQ_SF_EEENS5_IJSF_SB_EEEEEEEvS24_EENS_8epilogue10collective6detail29Sm90TmaWarpSpecializedAdapterINS2E_15DefaultEpilogueIfNS5_IJSB_llEEES2I_NS2D_6thread17LinearCombinationIfLi1EffLNS2J_9ScaleType4KindE0ELNS_15FloatRoundStyleE2EfEENS1_15EpilogueDefaultEEEEEvvEEEEvNT_6ParamsE:
	.zero		1920


//--------------------- SYMBOLS --------------------------

	.type		.nv.reservedSmem.offset0,@object
	.size		.nv.reservedSmem.offset0,0x4
